//
// Generated by NVIDIA NVVM Compiler
//
// Compiler Build ID: CL-36424714
// Cuda compilation tools, release 13.0, V13.0.88
// Based on NVVM 20.0.0
//

.version 9.0
.target sm_100
.address_size 64

	// .globl	_Z9RF_kernelPfiiiS_

.visible .entry _Z9RF_kernelPfiiiS_(
	.param .u64 .ptr .align 1 _Z9RF_kernelPfiiiS__param_0,
	.param .u32 _Z9RF_kernelPfiiiS__param_1,
	.param .u32 _Z9RF_kernelPfiiiS__param_2,
	.param .u32 _Z9RF_kernelPfiiiS__param_3,
	.param .u64 .ptr .align 1 _Z9RF_kernelPfiiiS__param_4
)
{
	.reg .pred 	%p<256>;
	.reg .b32 	%r<264>;
	.reg .b32 	%f<197>;
	.reg .b64 	%rd<9>;

	ld.param.u64 	%rd3, [_Z9RF_kernelPfiiiS__param_0];
	ld.param.u32 	%r4, [_Z9RF_kernelPfiiiS__param_1];
	ld.param.u32 	%r2, [_Z9RF_kernelPfiiiS__param_2];
	ld.param.u32 	%r3, [_Z9RF_kernelPfiiiS__param_3];
	ld.param.u64 	%rd4, [_Z9RF_kernelPfiiiS__param_4];
	mov.u32 	%r5, %ctaid.x;
	mov.u32 	%r6, %ntid.x;
	mov.u32 	%r7, %tid.x;
	mad.lo.s32 	%r1, %r5, %r6, %r7;
	setp.ge.s32 	%p1, %r1, %r4;
	@%p1 bra 	$L__BB0_383;
	cvta.to.global.u64 	%rd5, %rd3;
	mul.wide.s32 	%rd6, %r1, 4;
	add.s64 	%rd1, %rd5, %rd6;
	ld.global.f32 	%f1, [%rd1];
	add.s32 	%r8, %r2, 63;
	cvt.rn.f32.s32 	%f2, %r8;
	setp.leu.f32 	%p2, %f1, %f2;
	@%p2 bra 	$L__BB0_65;
	add.s32 	%r40, %r2, 95;
	cvt.rn.f32.s32 	%f3, %r40;
	setp.leu.f32 	%p66, %f1, %f3;
	@%p66 bra 	$L__BB0_34;
	add.s32 	%r56, %r2, 111;
	cvt.rn.f32.s32 	%f4, %r56;
	setp.leu.f32 	%p98, %f1, %f4;
	@%p98 bra 	$L__BB0_19;
	add.s32 	%r64, %r2, 119;
	cvt.rn.f32.s32 	%f5, %r64;
	setp.leu.f32 	%p114, %f1, %f5;
	@%p114 bra 	$L__BB0_12;
	add.s32 	%r68, %r2, 123;
	cvt.rn.f32.s32 	%f6, %r68;
	setp.leu.f32 	%p122, %f1, %f6;
	@%p122 bra 	$L__BB0_9;
	add.s32 	%r70, %r2, 125;
	cvt.rn.f32.s32 	%f7, %r70;
	setp.leu.f32 	%p126, %f1, %f7;
	@%p126 bra 	$L__BB0_8;
	add.s32 	%r71, %r2, 127;
	cvt.rn.f32.s32 	%f194, %r71;
	setp.eq.f32 	%p128, %f1, %f194;
	selp.f32 	%f196, 0f42FE0000, 0f42FC0000, %p128;
	bra.uni 	$L__BB0_128;
$L__BB0_8:
	setp.eq.f32 	%p127, %f1, %f7;
	selp.f32 	%f196, 0f42FA0000, 0f42F80000, %p127;
	bra.uni 	$L__BB0_128;
$L__BB0_9:
	add.s32 	%r69, %r2, 121;
	cvt.rn.f32.s32 	%f10, %r69;
	setp.leu.f32 	%p123, %f1, %f10;
	@%p123 bra 	$L__BB0_11;
	setp.eq.f32 	%p125, %f1, %f6;
	selp.f32 	%f196, 0f42F60000, 0f42F40000, %p125;
	bra.uni 	$L__BB0_128;
$L__BB0_11:
	setp.eq.f32 	%p124, %f1, %f10;
	selp.f32 	%f196, 0f42F20000, 0f42F00000, %p124;
	bra.uni 	$L__BB0_128;
$L__BB0_12:
	add.s32 	%r65, %r2, 115;
	cvt.rn.f32.s32 	%f13, %r65;
	setp.leu.f32 	%p115, %f1, %f13;
	@%p115 bra 	$L__BB0_16;
	add.s32 	%r67, %r2, 117;
	cvt.rn.f32.s32 	%f14, %r67;
	setp.leu.f32 	%p119, %f1, %f14;
	@%p119 bra 	$L__BB0_15;
	setp.eq.f32 	%p121, %f1, %f5;
	selp.f32 	%f196, 0f42EE0000, 0f42EC0000, %p121;
	bra.uni 	$L__BB0_128;
$L__BB0_15:
	setp.eq.f32 	%p120, %f1, %f14;
	selp.f32 	%f196, 0f42EA0000, 0f42E80000, %p120;
	bra.uni 	$L__BB0_128;
$L__BB0_16:
	add.s32 	%r66, %r2, 113;
	cvt.rn.f32.s32 	%f17, %r66;
	setp.leu.f32 	%p116, %f1, %f17;
	@%p116 bra 	$L__BB0_18;
	setp.eq.f32 	%p118, %f1, %f13;
	selp.f32 	%f196, 0f42E60000, 0f42E40000, %p118;
	bra.uni 	$L__BB0_128;
$L__BB0_18:
	setp.eq.f32 	%p117, %f1, %f17;
	selp.f32 	%f196, 0f42E20000, 0f42E00000, %p117;
	bra.uni 	$L__BB0_128;
$L__BB0_19:
	add.s32 	%r57, %r2, 103;
	cvt.rn.f32.s32 	%f20, %r57;
	setp.leu.f32 	%p99, %f1, %f20;
	@%p99 bra 	$L__BB0_27;
	add.s32 	%r61, %r2, 107;
	cvt.rn.f32.s32 	%f21, %r61;
	setp.leu.f32 	%p107, %f1, %f21;
	@%p107 bra 	$L__BB0_24;
	add.s32 	%r63, %r2, 109;
	cvt.rn.f32.s32 	%f22, %r63;
	setp.leu.f32 	%p111, %f1, %f22;
	@%p111 bra 	$L__BB0_23;
	setp.eq.f32 	%p113, %f1, %f4;
	selp.f32 	%f196, 0f42DE0000, 0f42DC0000, %p113;
	bra.uni 	$L__BB0_128;
$L__BB0_23:
	setp.eq.f32 	%p112, %f1, %f22;
	selp.f32 	%f196, 0f42DA0000, 0f42D80000, %p112;
	bra.uni 	$L__BB0_128;
$L__BB0_24:
	add.s32 	%r62, %r2, 105;
	cvt.rn.f32.s32 	%f25, %r62;
	setp.leu.f32 	%p108, %f1, %f25;
	@%p108 bra 	$L__BB0_26;
	setp.eq.f32 	%p110, %f1, %f21;
	selp.f32 	%f196, 0f42D60000, 0f42D40000, %p110;
	bra.uni 	$L__BB0_128;
$L__BB0_26:
	setp.eq.f32 	%p109, %f1, %f25;
	selp.f32 	%f196, 0f42D20000, 0f42D00000, %p109;
	bra.uni 	$L__BB0_128;
$L__BB0_27:
	add.s32 	%r58, %r2, 99;
	cvt.rn.f32.s32 	%f28, %r58;
	setp.leu.f32 	%p100, %f1, %f28;
	@%p100 bra 	$L__BB0_31;
	add.s32 	%r60, %r2, 101;
	cvt.rn.f32.s32 	%f29, %r60;
	setp.leu.f32 	%p104, %f1, %f29;
	@%p104 bra 	$L__BB0_30;
	setp.eq.f32 	%p106, %f1, %f20;
	selp.f32 	%f196, 0f42CE0000, 0f42CC0000, %p106;
	bra.uni 	$L__BB0_128;
$L__BB0_30:
	setp.eq.f32 	%p105, %f1, %f29;
	selp.f32 	%f196, 0f42CA0000, 0f42C80000, %p105;
	bra.uni 	$L__BB0_128;
$L__BB0_31:
	add.s32 	%r59, %r2, 97;
	cvt.rn.f32.s32 	%f32, %r59;
	setp.leu.f32 	%p101, %f1, %f32;
	@%p101 bra 	$L__BB0_33;
	setp.eq.f32 	%p103, %f1, %f28;
	selp.f32 	%f196, 0f42C60000, 0f42C40000, %p103;
	bra.uni 	$L__BB0_128;
$L__BB0_33:
	setp.eq.f32 	%p102, %f1, %f32;
	selp.f32 	%f196, 0f42C20000, 0f42C00000, %p102;
	bra.uni 	$L__BB0_128;
$L__BB0_34:
	add.s32 	%r41, %r2, 79;
	cvt.rn.f32.s32 	%f35, %r41;
	setp.leu.f32 	%p67, %f1, %f35;
	@%p67 bra 	$L__BB0_50;
	add.s32 	%r49, %r2, 87;
	cvt.rn.f32.s32 	%f36, %r49;
	setp.leu.f32 	%p83, %f1, %f36;
	@%p83 bra 	$L__BB0_43;
	add.s32 	%r53, %r2, 91;
	cvt.rn.f32.s32 	%f37, %r53;
	setp.leu.f32 	%p91, %f1, %f37;
	@%p91 bra 	$L__BB0_40;
	add.s32 	%r55, %r2, 93;
	cvt.rn.f32.s32 	%f38, %r55;
	setp.leu.f32 	%p95, %f1, %f38;
	@%p95 bra 	$L__BB0_39;
	setp.eq.f32 	%p97, %f1, %f3;
	selp.f32 	%f196, 0f42BE0000, 0f42BC0000, %p97;
	bra.uni 	$L__BB0_128;
$L__BB0_39:
	setp.eq.f32 	%p96, %f1, %f38;
	selp.f32 	%f196, 0f42BA0000, 0f42B80000, %p96;
	bra.uni 	$L__BB0_128;
$L__BB0_40:
	add.s32 	%r54, %r2, 89;
	cvt.rn.f32.s32 	%f41, %r54;
	setp.leu.f32 	%p92, %f1, %f41;
	@%p92 bra 	$L__BB0_42;
	setp.eq.f32 	%p94, %f1, %f37;
	selp.f32 	%f196, 0f42B60000, 0f42B40000, %p94;
	bra.uni 	$L__BB0_128;
$L__BB0_42:
	setp.eq.f32 	%p93, %f1, %f41;
	selp.f32 	%f196, 0f42B20000, 0f42B00000, %p93;
	bra.uni 	$L__BB0_128;
$L__BB0_43:
	add.s32 	%r50, %r2, 83;
	cvt.rn.f32.s32 	%f44, %r50;
	setp.leu.f32 	%p84, %f1, %f44;
	@%p84 bra 	$L__BB0_47;
	add.s32 	%r52, %r2, 85;
	cvt.rn.f32.s32 	%f45, %r52;
	setp.leu.f32 	%p88, %f1, %f45;
	@%p88 bra 	$L__BB0_46;
	setp.eq.f32 	%p90, %f1, %f36;
	selp.f32 	%f196, 0f42AE0000, 0f42AC0000, %p90;
	bra.uni 	$L__BB0_128;
$L__BB0_46:
	setp.eq.f32 	%p89, %f1, %f45;
	selp.f32 	%f196, 0f42AA0000, 0f42A80000, %p89;
	bra.uni 	$L__BB0_128;
$L__BB0_47:
	add.s32 	%r51, %r2, 81;
	cvt.rn.f32.s32 	%f48, %r51;
	setp.leu.f32 	%p85, %f1, %f48;
	@%p85 bra 	$L__BB0_49;
	setp.eq.f32 	%p87, %f1, %f44;
	selp.f32 	%f196, 0f42A60000, 0f42A40000, %p87;
	bra.uni 	$L__BB0_128;
$L__BB0_49:
	setp.eq.f32 	%p86, %f1, %f48;
	selp.f32 	%f196, 0f42A20000, 0f42A00000, %p86;
	bra.uni 	$L__BB0_128;
$L__BB0_50:
	add.s32 	%r42, %r2, 71;
	cvt.rn.f32.s32 	%f51, %r42;
	setp.leu.f32 	%p68, %f1, %f51;
	@%p68 bra 	$L__BB0_58;
	add.s32 	%r46, %r2, 75;
	cvt.rn.f32.s32 	%f52, %r46;
	setp.leu.f32 	%p76, %f1, %f52;
	@%p76 bra 	$L__BB0_55;
	add.s32 	%r48, %r2, 77;
	cvt.rn.f32.s32 	%f53, %r48;
	setp.leu.f32 	%p80, %f1, %f53;
	@%p80 bra 	$L__BB0_54;
	setp.eq.f32 	%p82, %f1, %f35;
	selp.f32 	%f196, 0f429E0000, 0f429C0000, %p82;
	bra.uni 	$L__BB0_128;
$L__BB0_54:
	setp.eq.f32 	%p81, %f1, %f53;
	selp.f32 	%f196, 0f429A0000, 0f42980000, %p81;
	bra.uni 	$L__BB0_128;
$L__BB0_55:
	add.s32 	%r47, %r2, 73;
	cvt.rn.f32.s32 	%f56, %r47;
	setp.leu.f32 	%p77, %f1, %f56;
	@%p77 bra 	$L__BB0_57;
	setp.eq.f32 	%p79, %f1, %f52;
	selp.f32 	%f196, 0f42960000, 0f42940000, %p79;
	bra.uni 	$L__BB0_128;
$L__BB0_57:
	setp.eq.f32 	%p78, %f1, %f56;
	selp.f32 	%f196, 0f42920000, 0f42900000, %p78;
	bra.uni 	$L__BB0_128;
$L__BB0_58:
	add.s32 	%r43, %r2, 67;
	cvt.rn.f32.s32 	%f59, %r43;
	setp.leu.f32 	%p69, %f1, %f59;
	@%p69 bra 	$L__BB0_62;
	add.s32 	%r45, %r2, 69;
	cvt.rn.f32.s32 	%f60, %r45;
	setp.leu.f32 	%p73, %f1, %f60;
	@%p73 bra 	$L__BB0_61;
	setp.eq.f32 	%p75, %f1, %f51;
	selp.f32 	%f196, 0f428E0000, 0f428C0000, %p75;
	bra.uni 	$L__BB0_128;
$L__BB0_61:
	setp.eq.f32 	%p74, %f1, %f60;
	selp.f32 	%f196, 0f428A0000, 0f42880000, %p74;
	bra.uni 	$L__BB0_128;
$L__BB0_62:
	add.s32 	%r44, %r2, 65;
	cvt.rn.f32.s32 	%f63, %r44;
	setp.leu.f32 	%p70, %f1, %f63;
	@%p70 bra 	$L__BB0_64;
	setp.eq.f32 	%p72, %f1, %f59;
	selp.f32 	%f196, 0f42860000, 0f42840000, %p72;
	bra.uni 	$L__BB0_128;
$L__BB0_64:
	setp.eq.f32 	%p71, %f1, %f63;
	selp.f32 	%f196, 0f42820000, 0f42800000, %p71;
	bra.uni 	$L__BB0_128;
$L__BB0_65:
	add.s32 	%r9, %r2, 31;
	cvt.rn.f32.s32 	%f66, %r9;
	setp.leu.f32 	%p3, %f1, %f66;
	@%p3 bra 	$L__BB0_97;
	add.s32 	%r25, %r2, 47;
	cvt.rn.f32.s32 	%f67, %r25;
	setp.leu.f32 	%p35, %f1, %f67;
	@%p35 bra 	$L__BB0_82;
	add.s32 	%r33, %r2, 55;
	cvt.rn.f32.s32 	%f68, %r33;
	setp.leu.f32 	%p51, %f1, %f68;
	@%p51 bra 	$L__BB0_75;
	add.s32 	%r37, %r2, 59;
	cvt.rn.f32.s32 	%f69, %r37;
	setp.leu.f32 	%p59, %f1, %f69;
	@%p59 bra 	$L__BB0_72;
	add.s32 	%r39, %r2, 61;
	cvt.rn.f32.s32 	%f70, %r39;
	setp.leu.f32 	%p63, %f1, %f70;
	@%p63 bra 	$L__BB0_71;
	setp.eq.f32 	%p65, %f1, %f2;
	selp.f32 	%f196, 0f427C0000, 0f42780000, %p65;
	bra.uni 	$L__BB0_128;
$L__BB0_71:
	setp.eq.f32 	%p64, %f1, %f70;
	selp.f32 	%f196, 0f42740000, 0f42700000, %p64;
	bra.uni 	$L__BB0_128;
$L__BB0_72:
	add.s32 	%r38, %r2, 57;
	cvt.rn.f32.s32 	%f73, %r38;
	setp.leu.f32 	%p60, %f1, %f73;
	@%p60 bra 	$L__BB0_74;
	setp.eq.f32 	%p62, %f1, %f69;
	selp.f32 	%f196, 0f426C0000, 0f42680000, %p62;
	bra.uni 	$L__BB0_128;
$L__BB0_74:
	setp.eq.f32 	%p61, %f1, %f73;
	selp.f32 	%f196, 0f42640000, 0f42600000, %p61;
	bra.uni 	$L__BB0_128;
$L__BB0_75:
	add.s32 	%r34, %r2, 51;
	cvt.rn.f32.s32 	%f76, %r34;
	setp.leu.f32 	%p52, %f1, %f76;
	@%p52 bra 	$L__BB0_79;
	add.s32 	%r36, %r2, 53;
	cvt.rn.f32.s32 	%f77, %r36;
	setp.leu.f32 	%p56, %f1, %f77;
	@%p56 bra 	$L__BB0_78;
	setp.eq.f32 	%p58, %f1, %f68;
	selp.f32 	%f196, 0f425C0000, 0f42580000, %p58;
	bra.uni 	$L__BB0_128;
$L__BB0_78:
	setp.eq.f32 	%p57, %f1, %f77;
	selp.f32 	%f196, 0f42540000, 0f42500000, %p57;
	bra.uni 	$L__BB0_128;
$L__BB0_79:
	add.s32 	%r35, %r2, 49;
	cvt.rn.f32.s32 	%f80, %r35;
	setp.leu.f32 	%p53, %f1, %f80;
	@%p53 bra 	$L__BB0_81;
	setp.eq.f32 	%p55, %f1, %f76;
	selp.f32 	%f196, 0f424C0000, 0f42480000, %p55;
	bra.uni 	$L__BB0_128;
$L__BB0_81:
	setp.eq.f32 	%p54, %f1, %f80;
	selp.f32 	%f196, 0f42440000, 0f42400000, %p54;
	bra.uni 	$L__BB0_128;
$L__BB0_82:
	add.s32 	%r26, %r2, 39;
	cvt.rn.f32.s32 	%f83, %r26;
	setp.leu.f32 	%p36, %f1, %f83;
	@%p36 bra 	$L__BB0_90;
	add.s32 	%r30, %r2, 43;
	cvt.rn.f32.s32 	%f84, %r30;
	setp.leu.f32 	%p44, %f1, %f84;
	@%p44 bra 	$L__BB0_87;
	add.s32 	%r32, %r2, 45;
	cvt.rn.f32.s32 	%f85, %r32;
	setp.leu.f32 	%p48, %f1, %f85;
	@%p48 bra 	$L__BB0_86;
	setp.eq.f32 	%p50, %f1, %f67;
	selp.f32 	%f196, 0f423C0000, 0f42380000, %p50;
	bra.uni 	$L__BB0_128;
$L__BB0_86:
	setp.eq.f32 	%p49, %f1, %f85;
	selp.f32 	%f196, 0f42340000, 0f42300000, %p49;
	bra.uni 	$L__BB0_128;
$L__BB0_87:
	add.s32 	%r31, %r2, 41;
	cvt.rn.f32.s32 	%f88, %r31;
	setp.leu.f32 	%p45, %f1, %f88;
	@%p45 bra 	$L__BB0_89;
	setp.eq.f32 	%p47, %f1, %f84;
	selp.f32 	%f196, 0f422C0000, 0f42280000, %p47;
	bra.uni 	$L__BB0_128;
$L__BB0_89:
	setp.eq.f32 	%p46, %f1, %f88;
	selp.f32 	%f196, 0f42240000, 0f42200000, %p46;
	bra.uni 	$L__BB0_128;
$L__BB0_90:
	add.s32 	%r27, %r2, 35;
	cvt.rn.f32.s32 	%f91, %r27;
	setp.leu.f32 	%p37, %f1, %f91;
	@%p37 bra 	$L__BB0_94;
	add.s32 	%r29, %r2, 37;
	cvt.rn.f32.s32 	%f92, %r29;
	setp.leu.f32 	%p41, %f1, %f92;
	@%p41 bra 	$L__BB0_93;
	setp.eq.f32 	%p43, %f1, %f83;
	selp.f32 	%f196, 0f421C0000, 0f42180000, %p43;
	bra.uni 	$L__BB0_128;
$L__BB0_93:
	setp.eq.f32 	%p42, %f1, %f92;
	selp.f32 	%f196, 0f42140000, 0f42100000, %p42;
	bra.uni 	$L__BB0_128;
$L__BB0_94:
	add.s32 	%r28, %r2, 33;
	cvt.rn.f32.s32 	%f95, %r28;
	setp.leu.f32 	%p38, %f1, %f95;
	@%p38 bra 	$L__BB0_96;
	setp.eq.f32 	%p40, %f1, %f91;
	selp.f32 	%f196, 0f420C0000, 0f42080000, %p40;
	bra.uni 	$L__BB0_128;
$L__BB0_96:
	setp.eq.f32 	%p39, %f1, %f95;
	selp.f32 	%f196, 0f42040000, 0f42000000, %p39;
	bra.uni 	$L__BB0_128;
$L__BB0_97:
	add.s32 	%r10, %r2, 15;
	cvt.rn.f32.s32 	%f98, %r10;
	setp.leu.f32 	%p4, %f1, %f98;
	@%p4 bra 	$L__BB0_113;
	add.s32 	%r18, %r2, 23;
	cvt.rn.f32.s32 	%f99, %r18;
	setp.leu.f32 	%p20, %f1, %f99;
	@%p20 bra 	$L__BB0_106;
	add.s32 	%r22, %r2, 27;
	cvt.rn.f32.s32 	%f100, %r22;
	setp.leu.f32 	%p28, %f1, %f100;
	@%p28 bra 	$L__BB0_103;
	add.s32 	%r24, %r2, 29;
	cvt.rn.f32.s32 	%f101, %r24;
	setp.leu.f32 	%p32, %f1, %f101;
	@%p32 bra 	$L__BB0_102;
	setp.eq.f32 	%p34, %f1, %f66;
	selp.f32 	%f196, 0f41F80000, 0f41F00000, %p34;
	bra.uni 	$L__BB0_128;
$L__BB0_102:
	setp.eq.f32 	%p33, %f1, %f101;
	selp.f32 	%f196, 0f41E80000, 0f41E00000, %p33;
	bra.uni 	$L__BB0_128;
$L__BB0_103:
	add.s32 	%r23, %r2, 25;
	cvt.rn.f32.s32 	%f104, %r23;
	setp.leu.f32 	%p29, %f1, %f104;
	@%p29 bra 	$L__BB0_105;
	setp.eq.f32 	%p31, %f1, %f100;
	selp.f32 	%f196, 0f41D80000, 0f41D00000, %p31;
	bra.uni 	$L__BB0_128;
$L__BB0_105:
	setp.eq.f32 	%p30, %f1, %f104;
	selp.f32 	%f196, 0f41C80000, 0f41C00000, %p30;
	bra.uni 	$L__BB0_128;
$L__BB0_106:
	add.s32 	%r19, %r2, 19;
	cvt.rn.f32.s32 	%f107, %r19;
	setp.leu.f32 	%p21, %f1, %f107;
	@%p21 bra 	$L__BB0_110;
	add.s32 	%r21, %r2, 21;
	cvt.rn.f32.s32 	%f108, %r21;
	setp.leu.f32 	%p25, %f1, %f108;
	@%p25 bra 	$L__BB0_109;
	setp.eq.f32 	%p27, %f1, %f99;
	selp.f32 	%f196, 0f41B80000, 0f41B00000, %p27;
	bra.uni 	$L__BB0_128;
$L__BB0_109:
	setp.eq.f32 	%p26, %f1, %f108;
	selp.f32 	%f196, 0f41A80000, 0f41A00000, %p26;
	bra.uni 	$L__BB0_128;
$L__BB0_110:
	add.s32 	%r20, %r2, 17;
	cvt.rn.f32.s32 	%f111, %r20;
	setp.leu.f32 	%p22, %f1, %f111;
	@%p22 bra 	$L__BB0_112;
	setp.eq.f32 	%p24, %f1, %f107;
	selp.f32 	%f196, 0f41980000, 0f41900000, %p24;
	bra.uni 	$L__BB0_128;
$L__BB0_112:
	setp.eq.f32 	%p23, %f1, %f111;
	selp.f32 	%f196, 0f41880000, 0f41800000, %p23;
	bra.uni 	$L__BB0_128;
$L__BB0_113:
	add.s32 	%r11, %r2, 7;
	cvt.rn.f32.s32 	%f114, %r11;
	setp.leu.f32 	%p5, %f1, %f114;
	@%p5 bra 	$L__BB0_121;
	add.s32 	%r15, %r2, 11;
	cvt.rn.f32.s32 	%f115, %r15;
	setp.leu.f32 	%p13, %f1, %f115;
	@%p13 bra 	$L__BB0_118;
	add.s32 	%r17, %r2, 13;
	cvt.rn.f32.s32 	%f116, %r17;
	setp.leu.f32 	%p17, %f1, %f116;
	@%p17 bra 	$L__BB0_117;
	setp.eq.f32 	%p19, %f1, %f98;
	selp.f32 	%f196, 0f41700000, 0f41600000, %p19;
	bra.uni 	$L__BB0_128;
$L__BB0_117:
	setp.eq.f32 	%p18, %f1, %f116;
	selp.f32 	%f196, 0f41500000, 0f41400000, %p18;
	bra.uni 	$L__BB0_128;
$L__BB0_118:
	add.s32 	%r16, %r2, 9;
	cvt.rn.f32.s32 	%f119, %r16;
	setp.leu.f32 	%p14, %f1, %f119;
	@%p14 bra 	$L__BB0_120;
	setp.eq.f32 	%p16, %f1, %f115;
	selp.f32 	%f196, 0f41300000, 0f41200000, %p16;
	bra.uni 	$L__BB0_128;
$L__BB0_120:
	setp.eq.f32 	%p15, %f1, %f119;
	selp.f32 	%f196, 0f41100000, 0f41000000, %p15;
	bra.uni 	$L__BB0_128;
$L__BB0_121:
	add.s32 	%r12, %r2, 3;
	cvt.rn.f32.s32 	%f122, %r12;
	setp.leu.f32 	%p6, %f1, %f122;
	@%p6 bra 	$L__BB0_125;
	add.s32 	%r14, %r2, 5;
	cvt.rn.f32.s32 	%f123, %r14;
	setp.leu.f32 	%p10, %f1, %f123;
	@%p10 bra 	$L__BB0_124;
	setp.eq.f32 	%p12, %f1, %f114;
	selp.f32 	%f196, 0f40E00000, 0f40C00000, %p12;
	bra.uni 	$L__BB0_128;
$L__BB0_124:
	setp.eq.f32 	%p11, %f1, %f123;
	selp.f32 	%f196, 0f40A00000, 0f40800000, %p11;
	bra.uni 	$L__BB0_128;
$L__BB0_125:
	add.s32 	%r13, %r2, 1;
	cvt.rn.f32.s32 	%f126, %r13;
	setp.leu.f32 	%p7, %f1, %f126;
	@%p7 bra 	$L__BB0_127;
	setp.eq.f32 	%p9, %f1, %f122;
	selp.f32 	%f196, 0f40400000, 0f40000000, %p9;
	bra.uni 	$L__BB0_128;
$L__BB0_127:
	setp.eq.f32 	%p8, %f1, %f126;
	selp.f32 	%f196, 0f3F800000, 0f00000000, %p8;
$L__BB0_128:
	cvta.to.global.u64 	%rd7, %rd4;
	add.s64 	%rd2, %rd7, %rd6;
	st.global.f32 	[%rd2], %f196;
	ld.global.f32 	%f130, [%rd1];
	add.s32 	%r72, %r3, 63;
	cvt.rn.f32.s32 	%f131, %r72;
	setp.leu.f32 	%p129, %f130, %f131;
	@%p129 bra 	$L__BB0_256;
	add.s32 	%r168, %r3, 95;
	cvt.rn.f32.s32 	%f132, %r168;
	setp.leu.f32 	%p193, %f130, %f132;
	@%p193 bra 	$L__BB0_193;
	add.s32 	%r216, %r3, 111;
	cvt.rn.f32.s32 	%f133, %r216;
	setp.leu.f32 	%p225, %f130, %f133;
	@%p225 bra 	$L__BB0_162;
	add.s32 	%r240, %r3, 119;
	cvt.rn.f32.s32 	%f134, %r240;
	setp.leu.f32 	%p241, %f130, %f134;
	@%p241 bra 	$L__BB0_147;
	add.s32 	%r252, %r3, 123;
	cvt.rn.f32.s32 	%f135, %r252;
	setp.leu.f32 	%p249, %f130, %f135;
	@%p249 bra 	$L__BB0_140;
	add.s32 	%r258, %r3, 125;
	cvt.rn.f32.s32 	%f136, %r258;
	setp.leu.f32 	%p253, %f130, %f136;
	@%p253 bra 	$L__BB0_137;
	add.s32 	%r261, %r3, 127;
	cvt.rn.f32.s32 	%f195, %r261;
	setp.neu.f32 	%p255, %f130, %f195;
	@%p255 bra 	$L__BB0_136;
	mov.b32 	%r263, 1123942400;
	st.global.u32 	[%rd2], %r263;
	bra.uni 	$L__BB0_383;
$L__BB0_136:
	mov.b32 	%r262, 1123811328;
	st.global.u32 	[%rd2], %r262;
	bra.uni 	$L__BB0_383;
$L__BB0_137:
	setp.neu.f32 	%p254, %f130, %f136;
	@%p254 bra 	$L__BB0_139;
	mov.b32 	%r260, 1123680256;
	st.global.u32 	[%rd2], %r260;
	bra.uni 	$L__BB0_383;
$L__BB0_139:
	mov.b32 	%r259, 1123549184;
	st.global.u32 	[%rd2], %r259;
	bra.uni 	$L__BB0_383;
$L__BB0_140:
	add.s32 	%r253, %r3, 121;
	cvt.rn.f32.s32 	%f137, %r253;
	setp.leu.f32 	%p250, %f130, %f137;
	@%p250 bra 	$L__BB0_144;
	setp.neu.f32 	%p252, %f130, %f135;
	@%p252 bra 	$L__BB0_143;
	mov.b32 	%r257, 1123418112;
	st.global.u32 	[%rd2], %r257;
	bra.uni 	$L__BB0_383;
$L__BB0_143:
	mov.b32 	%r256, 1123287040;
	st.global.u32 	[%rd2], %r256;
	bra.uni 	$L__BB0_383;
$L__BB0_144:
	setp.neu.f32 	%p251, %f130, %f137;
	@%p251 bra 	$L__BB0_146;
	mov.b32 	%r255, 1123155968;
	st.global.u32 	[%rd2], %r255;
	bra.uni 	$L__BB0_383;
$L__BB0_146:
	mov.b32 	%r254, 1123024896;
	st.global.u32 	[%rd2], %r254;
	bra.uni 	$L__BB0_383;
$L__BB0_147:
	add.s32 	%r241, %r3, 115;
	cvt.rn.f32.s32 	%f138, %r241;
	setp.leu.f32 	%p242, %f130, %f138;
	@%p242 bra 	$L__BB0_155;
	add.s32 	%r247, %r3, 117;
	cvt.rn.f32.s32 	%f139, %r247;
	setp.leu.f32 	%p246, %f130, %f139;
	@%p246 bra 	$L__BB0_152;
	setp.neu.f32 	%p248, %f130, %f134;
	@%p248 bra 	$L__BB0_151;
	mov.b32 	%r251, 1122893824;
	st.global.u32 	[%rd2], %r251;
	bra.uni 	$L__BB0_383;
$L__BB0_151:
	mov.b32 	%r250, 1122762752;
	st.global.u32 	[%rd2], %r250;
	bra.uni 	$L__BB0_383;
$L__BB0_152:
	setp.neu.f32 	%p247, %f130, %f139;
	@%p247 bra 	$L__BB0_154;
	mov.b32 	%r249, 1122631680;
	st.global.u32 	[%rd2], %r249;
	bra.uni 	$L__BB0_383;
$L__BB0_154:
	mov.b32 	%r248, 1122500608;
	st.global.u32 	[%rd2], %r248;
	bra.uni 	$L__BB0_383;
$L__BB0_155:
	add.s32 	%r242, %r3, 113;
	cvt.rn.f32.s32 	%f140, %r242;
	setp.leu.f32 	%p243, %f130, %f140;
	@%p243 bra 	$L__BB0_159;
	setp.neu.f32 	%p245, %f130, %f138;
	@%p245 bra 	$L__BB0_158;
	mov.b32 	%r246, 1122369536;
	st.global.u32 	[%rd2], %r246;
	bra.uni 	$L__BB0_383;
$L__BB0_158:
	mov.b32 	%r245, 1122238464;
	st.global.u32 	[%rd2], %r245;
	bra.uni 	$L__BB0_383;
$L__BB0_159:
	setp.neu.f32 	%p244, %f130, %f140;
	@%p244 bra 	$L__BB0_161;
	mov.b32 	%r244, 1122107392;
	st.global.u32 	[%rd2], %r244;
	bra.uni 	$L__BB0_383;
$L__BB0_161:
	mov.b32 	%r243, 1121976320;
	st.global.u32 	[%rd2], %r243;
	bra.uni 	$L__BB0_383;
$L__BB0_162:
	add.s32 	%r217, %r3, 103;
	cvt.rn.f32.s32 	%f141, %r217;
	setp.leu.f32 	%p226, %f130, %f141;
	@%p226 bra 	$L__BB0_178;
	add.s32 	%r229, %r3, 107;
	cvt.rn.f32.s32 	%f142, %r229;
	setp.leu.f32 	%p234, %f130, %f142;
	@%p234 bra 	$L__BB0_171;
	add.s32 	%r235, %r3, 109;
	cvt.rn.f32.s32 	%f143, %r235;
	setp.leu.f32 	%p238, %f130, %f143;
	@%p238 bra 	$L__BB0_168;
	setp.neu.f32 	%p240, %f130, %f133;
	@%p240 bra 	$L__BB0_167;
	mov.b32 	%r239, 1121845248;
	st.global.u32 	[%rd2], %r239;
	bra.uni 	$L__BB0_383;
$L__BB0_167:
	mov.b32 	%r238, 1121714176;
	st.global.u32 	[%rd2], %r238;
	bra.uni 	$L__BB0_383;
$L__BB0_168:
	setp.neu.f32 	%p239, %f130, %f143;
	@%p239 bra 	$L__BB0_170;
	mov.b32 	%r237, 1121583104;
	st.global.u32 	[%rd2], %r237;
	bra.uni 	$L__BB0_383;
$L__BB0_170:
	mov.b32 	%r236, 1121452032;
	st.global.u32 	[%rd2], %r236;
	bra.uni 	$L__BB0_383;
$L__BB0_171:
	add.s32 	%r230, %r3, 105;
	cvt.rn.f32.s32 	%f144, %r230;
	setp.leu.f32 	%p235, %f130, %f144;
	@%p235 bra 	$L__BB0_175;
	setp.neu.f32 	%p237, %f130, %f142;
	@%p237 bra 	$L__BB0_174;
	mov.b32 	%r234, 1121320960;
	st.global.u32 	[%rd2], %r234;
	bra.uni 	$L__BB0_383;
$L__BB0_174:
	mov.b32 	%r233, 1121189888;
	st.global.u32 	[%rd2], %r233;
	bra.uni 	$L__BB0_383;
$L__BB0_175:
	setp.neu.f32 	%p236, %f130, %f144;
	@%p236 bra 	$L__BB0_177;
	mov.b32 	%r232, 1121058816;
	st.global.u32 	[%rd2], %r232;
	bra.uni 	$L__BB0_383;
$L__BB0_177:
	mov.b32 	%r231, 1120927744;
	st.global.u32 	[%rd2], %r231;
	bra.uni 	$L__BB0_383;
$L__BB0_178:
	add.s32 	%r218, %r3, 99;
	cvt.rn.f32.s32 	%f145, %r218;
	setp.leu.f32 	%p227, %f130, %f145;
	@%p227 bra 	$L__BB0_186;
	add.s32 	%r224, %r3, 101;
	cvt.rn.f32.s32 	%f146, %r224;
	setp.leu.f32 	%p231, %f130, %f146;
	@%p231 bra 	$L__BB0_183;
	setp.neu.f32 	%p233, %f130, %f141;
	@%p233 bra 	$L__BB0_182;
	mov.b32 	%r228, 1120796672;
	st.global.u32 	[%rd2], %r228;
	bra.uni 	$L__BB0_383;
$L__BB0_182:
	mov.b32 	%r227, 1120665600;
	st.global.u32 	[%rd2], %r227;
	bra.uni 	$L__BB0_383;
$L__BB0_183:
	setp.neu.f32 	%p232, %f130, %f146;
	@%p232 bra 	$L__BB0_185;
	mov.b32 	%r226, 1120534528;
	st.global.u32 	[%rd2], %r226;
	bra.uni 	$L__BB0_383;
$L__BB0_185:
	mov.b32 	%r225, 1120403456;
	st.global.u32 	[%rd2], %r225;
	bra.uni 	$L__BB0_383;
$L__BB0_186:
	add.s32 	%r219, %r3, 97;
	cvt.rn.f32.s32 	%f147, %r219;
	setp.leu.f32 	%p228, %f130, %f147;
	@%p228 bra 	$L__BB0_190;
	setp.neu.f32 	%p230, %f130, %f145;
	@%p230 bra 	$L__BB0_189;
	mov.b32 	%r223, 1120272384;
	st.global.u32 	[%rd2], %r223;
	bra.uni 	$L__BB0_383;
$L__BB0_189:
	mov.b32 	%r222, 1120141312;
	st.global.u32 	[%rd2], %r222;
	bra.uni 	$L__BB0_383;
$L__BB0_190:
	setp.neu.f32 	%p229, %f130, %f147;
	@%p229 bra 	$L__BB0_192;
	mov.b32 	%r221, 1120010240;
	st.global.u32 	[%rd2], %r221;
	bra.uni 	$L__BB0_383;
$L__BB0_192:
	mov.b32 	%r220, 1119879168;
	st.global.u32 	[%rd2], %r220;
	bra.uni 	$L__BB0_383;
$L__BB0_193:
	add.s32 	%r169, %r3, 79;
	cvt.rn.f32.s32 	%f148, %r169;
	setp.leu.f32 	%p194, %f130, %f148;
	@%p194 bra 	$L__BB0_225;
	add.s32 	%r193, %r3, 87;
	cvt.rn.f32.s32 	%f149, %r193;
	setp.leu.f32 	%p210, %f130, %f149;
	@%p210 bra 	$L__BB0_210;
	add.s32 	%r205, %r3, 91;
	cvt.rn.f32.s32 	%f150, %r205;
	setp.leu.f32 	%p218, %f130, %f150;
	@%p218 bra 	$L__BB0_203;
	add.s32 	%r211, %r3, 93;
	cvt.rn.f32.s32 	%f151, %r211;
	setp.leu.f32 	%p222, %f130, %f151;
	@%p222 bra 	$L__BB0_200;
	setp.neu.f32 	%p224, %f130, %f132;
	@%p224 bra 	$L__BB0_199;
	mov.b32 	%r215, 1119748096;
	st.global.u32 	[%rd2], %r215;
	bra.uni 	$L__BB0_383;
$L__BB0_199:
	mov.b32 	%r214, 1119617024;
	st.global.u32 	[%rd2], %r214;
	bra.uni 	$L__BB0_383;
$L__BB0_200:
	setp.neu.f32 	%p223, %f130, %f151;
	@%p223 bra 	$L__BB0_202;
	mov.b32 	%r213, 1119485952;
	st.global.u32 	[%rd2], %r213;
	bra.uni 	$L__BB0_383;
$L__BB0_202:
	mov.b32 	%r212, 1119354880;
	st.global.u32 	[%rd2], %r212;
	bra.uni 	$L__BB0_383;
$L__BB0_203:
	add.s32 	%r206, %r3, 89;
	cvt.rn.f32.s32 	%f152, %r206;
	setp.leu.f32 	%p219, %f130, %f152;
	@%p219 bra 	$L__BB0_207;
	setp.neu.f32 	%p221, %f130, %f150;
	@%p221 bra 	$L__BB0_206;
	mov.b32 	%r210, 1119223808;
	st.global.u32 	[%rd2], %r210;
	bra.uni 	$L__BB0_383;
$L__BB0_206:
	mov.b32 	%r209, 1119092736;
	st.global.u32 	[%rd2], %r209;
	bra.uni 	$L__BB0_383;
$L__BB0_207:
	setp.neu.f32 	%p220, %f130, %f152;
	@%p220 bra 	$L__BB0_209;
	mov.b32 	%r208, 1118961664;
	st.global.u32 	[%rd2], %r208;
	bra.uni 	$L__BB0_383;
$L__BB0_209:
	mov.b32 	%r207, 1118830592;
	st.global.u32 	[%rd2], %r207;
	bra.uni 	$L__BB0_383;
$L__BB0_210:
	add.s32 	%r194, %r3, 83;
	cvt.rn.f32.s32 	%f153, %r194;
	setp.leu.f32 	%p211, %f130, %f153;
	@%p211 bra 	$L__BB0_218;
	add.s32 	%r200, %r3, 85;
	cvt.rn.f32.s32 	%f154, %r200;
	setp.leu.f32 	%p215, %f130, %f154;
	@%p215 bra 	$L__BB0_215;
	setp.neu.f32 	%p217, %f130, %f149;
	@%p217 bra 	$L__BB0_214;
	mov.b32 	%r204, 1118699520;
	st.global.u32 	[%rd2], %r204;
	bra.uni 	$L__BB0_383;
$L__BB0_214:
	mov.b32 	%r203, 1118568448;
	st.global.u32 	[%rd2], %r203;
	bra.uni 	$L__BB0_383;
$L__BB0_215:
	setp.neu.f32 	%p216, %f130, %f154;
	@%p216 bra 	$L__BB0_217;
	mov.b32 	%r202, 1118437376;
	st.global.u32 	[%rd2], %r202;
	bra.uni 	$L__BB0_383;
$L__BB0_217:
	mov.b32 	%r201, 1118306304;
	st.global.u32 	[%rd2], %r201;
	bra.uni 	$L__BB0_383;
$L__BB0_218:
	add.s32 	%r195, %r3, 81;
	cvt.rn.f32.s32 	%f155, %r195;
	setp.leu.f32 	%p212, %f130, %f155;
	@%p212 bra 	$L__BB0_222;
	setp.neu.f32 	%p214, %f130, %f153;
	@%p214 bra 	$L__BB0_221;
	mov.b32 	%r199, 1118175232;
	st.global.u32 	[%rd2], %r199;
	bra.uni 	$L__BB0_383;
$L__BB0_221:
	mov.b32 	%r198, 1118044160;
	st.global.u32 	[%rd2], %r198;
	bra.uni 	$L__BB0_383;
$L__BB0_222:
	setp.neu.f32 	%p213, %f130, %f155;
	@%p213 bra 	$L__BB0_224;
	mov.b32 	%r197, 1117913088;
	st.global.u32 	[%rd2], %r197;
	bra.uni 	$L__BB0_383;
$L__BB0_224:
	mov.b32 	%r196, 1117782016;
	st.global.u32 	[%rd2], %r196;
	bra.uni 	$L__BB0_383;
$L__BB0_225:
	add.s32 	%r170, %r3, 71;
	cvt.rn.f32.s32 	%f156, %r170;
	setp.leu.f32 	%p195, %f130, %f156;
	@%p195 bra 	$L__BB0_241;
	add.s32 	%r182, %r3, 75;
	cvt.rn.f32.s32 	%f157, %r182;
	setp.leu.f32 	%p203, %f130, %f157;
	@%p203 bra 	$L__BB0_234;
	add.s32 	%r188, %r3, 77;
	cvt.rn.f32.s32 	%f158, %r188;
	setp.leu.f32 	%p207, %f130, %f158;
	@%p207 bra 	$L__BB0_231;
	setp.neu.f32 	%p209, %f130, %f148;
	@%p209 bra 	$L__BB0_230;
	mov.b32 	%r192, 1117650944;
	st.global.u32 	[%rd2], %r192;
	bra.uni 	$L__BB0_383;
$L__BB0_230:
	mov.b32 	%r191, 1117519872;
	st.global.u32 	[%rd2], %r191;
	bra.uni 	$L__BB0_383;
$L__BB0_231:
	setp.neu.f32 	%p208, %f130, %f158;
	@%p208 bra 	$L__BB0_233;
	mov.b32 	%r190, 1117388800;
	st.global.u32 	[%rd2], %r190;
	bra.uni 	$L__BB0_383;
$L__BB0_233:
	mov.b32 	%r189, 1117257728;
	st.global.u32 	[%rd2], %r189;
	bra.uni 	$L__BB0_383;
$L__BB0_234:
	add.s32 	%r183, %r3, 73;
	cvt.rn.f32.s32 	%f159, %r183;
	setp.leu.f32 	%p204, %f130, %f159;
	@%p204 bra 	$L__BB0_238;
	setp.neu.f32 	%p206, %f130, %f157;
	@%p206 bra 	$L__BB0_237;
	mov.b32 	%r187, 1117126656;
	st.global.u32 	[%rd2], %r187;
	bra.uni 	$L__BB0_383;
$L__BB0_237:
	mov.b32 	%r186, 1116995584;
	st.global.u32 	[%rd2], %r186;
	bra.uni 	$L__BB0_383;
$L__BB0_238:
	setp.neu.f32 	%p205, %f130, %f159;
	@%p205 bra 	$L__BB0_240;
	mov.b32 	%r185, 1116864512;
	st.global.u32 	[%rd2], %r185;
	bra.uni 	$L__BB0_383;
$L__BB0_240:
	mov.b32 	%r184, 1116733440;
	st.global.u32 	[%rd2], %r184;
	bra.uni 	$L__BB0_383;
$L__BB0_241:
	add.s32 	%r171, %r3, 67;
	cvt.rn.f32.s32 	%f160, %r171;
	setp.leu.f32 	%p196, %f130, %f160;
	@%p196 bra 	$L__BB0_249;
	add.s32 	%r177, %r3, 69;
	cvt.rn.f32.s32 	%f161, %r177;
	setp.leu.f32 	%p200, %f130, %f161;
	@%p200 bra 	$L__BB0_246;
	setp.neu.f32 	%p202, %f130, %f156;
	@%p202 bra 	$L__BB0_245;
	mov.b32 	%r181, 1116602368;
	st.global.u32 	[%rd2], %r181;
	bra.uni 	$L__BB0_383;
$L__BB0_245:
	mov.b32 	%r180, 1116471296;
	st.global.u32 	[%rd2], %r180;
	bra.uni 	$L__BB0_383;
$L__BB0_246:
	setp.neu.f32 	%p201, %f130, %f161;
	@%p201 bra 	$L__BB0_248;
	mov.b32 	%r179, 1116340224;
	st.global.u32 	[%rd2], %r179;
	bra.uni 	$L__BB0_383;
$L__BB0_248:
	mov.b32 	%r178, 1116209152;
	st.global.u32 	[%rd2], %r178;
	bra.uni 	$L__BB0_383;
$L__BB0_249:
	add.s32 	%r172, %r3, 65;
	cvt.rn.f32.s32 	%f162, %r172;
	setp.leu.f32 	%p197, %f130, %f162;
	@%p197 bra 	$L__BB0_253;
	setp.neu.f32 	%p199, %f130, %f160;
	@%p199 bra 	$L__BB0_252;
	mov.b32 	%r176, 1116078080;
	st.global.u32 	[%rd2], %r176;
	bra.uni 	$L__BB0_383;
$L__BB0_252:
	mov.b32 	%r175, 1115947008;
	st.global.u32 	[%rd2], %r175;
	bra.uni 	$L__BB0_383;
$L__BB0_253:
	setp.neu.f32 	%p198, %f130, %f162;
	@%p198 bra 	$L__BB0_255;
	mov.b32 	%r174, 1115815936;
	st.global.u32 	[%rd2], %r174;
	bra.uni 	$L__BB0_383;
$L__BB0_255:
	mov.b32 	%r173, 1115684864;
	st.global.u32 	[%rd2], %r173;
	bra.uni 	$L__BB0_383;
$L__BB0_256:
	add.s32 	%r73, %r3, 31;
	cvt.rn.f32.s32 	%f163, %r73;
	setp.leu.f32 	%p130, %f130, %f163;
	@%p130 bra 	$L__BB0_320;
	add.s32 	%r121, %r3, 47;
	cvt.rn.f32.s32 	%f164, %r121;
	setp.leu.f32 	%p162, %f130, %f164;
	@%p162 bra 	$L__BB0_289;
	add.s32 	%r145, %r3, 55;
	cvt.rn.f32.s32 	%f165, %r145;
	setp.leu.f32 	%p178, %f130, %f165;
	@%p178 bra 	$L__BB0_274;
	add.s32 	%r157, %r3, 59;
	cvt.rn.f32.s32 	%f166, %r157;
	setp.leu.f32 	%p186, %f130, %f166;
	@%p186 bra 	$L__BB0_267;
	add.s32 	%r163, %r3, 61;
	cvt.rn.f32.s32 	%f167, %r163;
	setp.leu.f32 	%p190, %f130, %f167;
	@%p190 bra 	$L__BB0_264;
	setp.neu.f32 	%p192, %f130, %f131;
	@%p192 bra 	$L__BB0_263;
	mov.b32 	%r167, 1115422720;
	st.global.u32 	[%rd2], %r167;
	bra.uni 	$L__BB0_383;
$L__BB0_263:
	mov.b32 	%r166, 1115160576;
	st.global.u32 	[%rd2], %r166;
	bra.uni 	$L__BB0_383;
$L__BB0_264:
	setp.neu.f32 	%p191, %f130, %f167;
	@%p191 bra 	$L__BB0_266;
	mov.b32 	%r165, 1114898432;
	st.global.u32 	[%rd2], %r165;
	bra.uni 	$L__BB0_383;
$L__BB0_266:
	mov.b32 	%r164, 1114636288;
	st.global.u32 	[%rd2], %r164;
	bra.uni 	$L__BB0_383;
$L__BB0_267:
	add.s32 	%r158, %r3, 57;
	cvt.rn.f32.s32 	%f168, %r158;
	setp.leu.f32 	%p187, %f130, %f168;
	@%p187 bra 	$L__BB0_271;
	setp.neu.f32 	%p189, %f130, %f166;
	@%p189 bra 	$L__BB0_270;
	mov.b32 	%r162, 1114374144;
	st.global.u32 	[%rd2], %r162;
	bra.uni 	$L__BB0_383;
$L__BB0_270:
	mov.b32 	%r161, 1114112000;
	st.global.u32 	[%rd2], %r161;
	bra.uni 	$L__BB0_383;
$L__BB0_271:
	setp.neu.f32 	%p188, %f130, %f168;
	@%p188 bra 	$L__BB0_273;
	mov.b32 	%r160, 1113849856;
	st.global.u32 	[%rd2], %r160;
	bra.uni 	$L__BB0_383;
$L__BB0_273:
	mov.b32 	%r159, 1113587712;
	st.global.u32 	[%rd2], %r159;
	bra.uni 	$L__BB0_383;
$L__BB0_274:
	add.s32 	%r146, %r3, 51;
	cvt.rn.f32.s32 	%f169, %r146;
	setp.leu.f32 	%p179, %f130, %f169;
	@%p179 bra 	$L__BB0_282;
	add.s32 	%r152, %r3, 53;
	cvt.rn.f32.s32 	%f170, %r152;
	setp.leu.f32 	%p183, %f130, %f170;
	@%p183 bra 	$L__BB0_279;
	setp.neu.f32 	%p185, %f130, %f165;
	@%p185 bra 	$L__BB0_278;
	mov.b32 	%r156, 1113325568;
	st.global.u32 	[%rd2], %r156;
	bra.uni 	$L__BB0_383;
$L__BB0_278:
	mov.b32 	%r155, 1113063424;
	st.global.u32 	[%rd2], %r155;
	bra.uni 	$L__BB0_383;
$L__BB0_279:
	setp.neu.f32 	%p184, %f130, %f170;
	@%p184 bra 	$L__BB0_281;
	mov.b32 	%r154, 1112801280;
	st.global.u32 	[%rd2], %r154;
	bra.uni 	$L__BB0_383;
$L__BB0_281:
	mov.b32 	%r153, 1112539136;
	st.global.u32 	[%rd2], %r153;
	bra.uni 	$L__BB0_383;
$L__BB0_282:
	add.s32 	%r147, %r3, 49;
	cvt.rn.f32.s32 	%f171, %r147;
	setp.leu.f32 	%p180, %f130, %f171;
	@%p180 bra 	$L__BB0_286;
	setp.neu.f32 	%p182, %f130, %f169;
	@%p182 bra 	$L__BB0_285;
	mov.b32 	%r151, 1112276992;
	st.global.u32 	[%rd2], %r151;
	bra.uni 	$L__BB0_383;
$L__BB0_285:
	mov.b32 	%r150, 1112014848;
	st.global.u32 	[%rd2], %r150;
	bra.uni 	$L__BB0_383;
$L__BB0_286:
	setp.neu.f32 	%p181, %f130, %f171;
	@%p181 bra 	$L__BB0_288;
	mov.b32 	%r149, 1111752704;
	st.global.u32 	[%rd2], %r149;
	bra.uni 	$L__BB0_383;
$L__BB0_288:
	mov.b32 	%r148, 1111490560;
	st.global.u32 	[%rd2], %r148;
	bra.uni 	$L__BB0_383;
$L__BB0_289:
	add.s32 	%r122, %r3, 39;
	cvt.rn.f32.s32 	%f172, %r122;
	setp.leu.f32 	%p163, %f130, %f172;
	@%p163 bra 	$L__BB0_305;
	add.s32 	%r134, %r3, 43;
	cvt.rn.f32.s32 	%f173, %r134;
	setp.leu.f32 	%p171, %f130, %f173;
	@%p171 bra 	$L__BB0_298;
	add.s32 	%r140, %r3, 45;
	cvt.rn.f32.s32 	%f174, %r140;
	setp.leu.f32 	%p175, %f130, %f174;
	@%p175 bra 	$L__BB0_295;
	setp.neu.f32 	%p177, %f130, %f164;
	@%p177 bra 	$L__BB0_294;
	mov.b32 	%r144, 1111228416;
	st.global.u32 	[%rd2], %r144;
	bra.uni 	$L__BB0_383;
$L__BB0_294:
	mov.b32 	%r143, 1110966272;
	st.global.u32 	[%rd2], %r143;
	bra.uni 	$L__BB0_383;
$L__BB0_295:
	setp.neu.f32 	%p176, %f130, %f174;
	@%p176 bra 	$L__BB0_297;
	mov.b32 	%r142, 1110704128;
	st.global.u32 	[%rd2], %r142;
	bra.uni 	$L__BB0_383;
$L__BB0_297:
	mov.b32 	%r141, 1110441984;
	st.global.u32 	[%rd2], %r141;
	bra.uni 	$L__BB0_383;
$L__BB0_298:
	add.s32 	%r135, %r3, 41;
	cvt.rn.f32.s32 	%f175, %r135;
	setp.leu.f32 	%p172, %f130, %f175;
	@%p172 bra 	$L__BB0_302;
	setp.neu.f32 	%p174, %f130, %f173;
	@%p174 bra 	$L__BB0_301;
	mov.b32 	%r139, 1110179840;
	st.global.u32 	[%rd2], %r139;
	bra.uni 	$L__BB0_383;
$L__BB0_301:
	mov.b32 	%r138, 1109917696;
	st.global.u32 	[%rd2], %r138;
	bra.uni 	$L__BB0_383;
$L__BB0_302:
	setp.neu.f32 	%p173, %f130, %f175;
	@%p173 bra 	$L__BB0_304;
	mov.b32 	%r137, 1109655552;
	st.global.u32 	[%rd2], %r137;
	bra.uni 	$L__BB0_383;
$L__BB0_304:
	mov.b32 	%r136, 1109393408;
	st.global.u32 	[%rd2], %r136;
	bra.uni 	$L__BB0_383;
$L__BB0_305:
	add.s32 	%r123, %r3, 35;
	cvt.rn.f32.s32 	%f176, %r123;
	setp.leu.f32 	%p164, %f130, %f176;
	@%p164 bra 	$L__BB0_313;
	add.s32 	%r129, %r3, 37;
	cvt.rn.f32.s32 	%f177, %r129;
	setp.leu.f32 	%p168, %f130, %f177;
	@%p168 bra 	$L__BB0_310;
	setp.neu.f32 	%p170, %f130, %f172;
	@%p170 bra 	$L__BB0_309;
	mov.b32 	%r133, 1109131264;
	st.global.u32 	[%rd2], %r133;
	bra.uni 	$L__BB0_383;
$L__BB0_309:
	mov.b32 	%r132, 1108869120;
	st.global.u32 	[%rd2], %r132;
	bra.uni 	$L__BB0_383;
$L__BB0_310:
	setp.neu.f32 	%p169, %f130, %f177;
	@%p169 bra 	$L__BB0_312;
	mov.b32 	%r131, 1108606976;
	st.global.u32 	[%rd2], %r131;
	bra.uni 	$L__BB0_383;
$L__BB0_312:
	mov.b32 	%r130, 1108344832;
	st.global.u32 	[%rd2], %r130;
	bra.uni 	$L__BB0_383;
$L__BB0_313:
	add.s32 	%r124, %r3, 33;
	cvt.rn.f32.s32 	%f178, %r124;
	setp.leu.f32 	%p165, %f130, %f178;
	@%p165 bra 	$L__BB0_317;
	setp.neu.f32 	%p167, %f130, %f176;
	@%p167 bra 	$L__BB0_316;
	mov.b32 	%r128, 1108082688;
	st.global.u32 	[%rd2], %r128;
	bra.uni 	$L__BB0_383;
$L__BB0_316:
	mov.b32 	%r127, 1107820544;
	st.global.u32 	[%rd2], %r127;
	bra.uni 	$L__BB0_383;
$L__BB0_317:
	setp.neu.f32 	%p166, %f130, %f178;
	@%p166 bra 	$L__BB0_319;
	mov.b32 	%r126, 1107558400;
	st.global.u32 	[%rd2], %r126;
	bra.uni 	$L__BB0_383;
$L__BB0_319:
	mov.b32 	%r125, 1107296256;
	st.global.u32 	[%rd2], %r125;
	bra.uni 	$L__BB0_383;
$L__BB0_320:
	add.s32 	%r74, %r3, 15;
	cvt.rn.f32.s32 	%f179, %r74;
	setp.leu.f32 	%p131, %f130, %f179;
	@%p131 bra 	$L__BB0_352;
	add.s32 	%r98, %r3, 23;
	cvt.rn.f32.s32 	%f180, %r98;
	setp.leu.f32 	%p147, %f130, %f180;
	@%p147 bra 	$L__BB0_337;
	add.s32 	%r110, %r3, 27;
	cvt.rn.f32.s32 	%f181, %r110;
	setp.leu.f32 	%p155, %f130, %f181;
	@%p155 bra 	$L__BB0_330;
	add.s32 	%r116, %r3, 29;
	cvt.rn.f32.s32 	%f182, %r116;
	setp.leu.f32 	%p159, %f130, %f182;
	@%p159 bra 	$L__BB0_327;
	setp.neu.f32 	%p161, %f130, %f163;
	@%p161 bra 	$L__BB0_326;
	mov.b32 	%r120, 1106771968;
	st.global.u32 	[%rd2], %r120;
	bra.uni 	$L__BB0_383;
$L__BB0_326:
	mov.b32 	%r119, 1106247680;
	st.global.u32 	[%rd2], %r119;
	bra.uni 	$L__BB0_383;
$L__BB0_327:
	setp.neu.f32 	%p160, %f130, %f182;
	@%p160 bra 	$L__BB0_329;
	mov.b32 	%r118, 1105723392;
	st.global.u32 	[%rd2], %r118;
	bra.uni 	$L__BB0_383;
$L__BB0_329:
	mov.b32 	%r117, 1105199104;
	st.global.u32 	[%rd2], %r117;
	bra.uni 	$L__BB0_383;
$L__BB0_330:
	add.s32 	%r111, %r3, 25;
	cvt.rn.f32.s32 	%f183, %r111;
	setp.leu.f32 	%p156, %f130, %f183;
	@%p156 bra 	$L__BB0_334;
	setp.neu.f32 	%p158, %f130, %f181;
	@%p158 bra 	$L__BB0_333;
	mov.b32 	%r115, 1104674816;
	st.global.u32 	[%rd2], %r115;
	bra.uni 	$L__BB0_383;
$L__BB0_333:
	mov.b32 	%r114, 1104150528;
	st.global.u32 	[%rd2], %r114;
	bra.uni 	$L__BB0_383;
$L__BB0_334:
	setp.neu.f32 	%p157, %f130, %f183;
	@%p157 bra 	$L__BB0_336;
	mov.b32 	%r113, 1103626240;
	st.global.u32 	[%rd2], %r113;
	bra.uni 	$L__BB0_383;
$L__BB0_336:
	mov.b32 	%r112, 1103101952;
	st.global.u32 	[%rd2], %r112;
	bra.uni 	$L__BB0_383;
$L__BB0_337:
	add.s32 	%r99, %r3, 19;
	cvt.rn.f32.s32 	%f184, %r99;
	setp.leu.f32 	%p148, %f130, %f184;
	@%p148 bra 	$L__BB0_345;
	add.s32 	%r105, %r3, 21;
	cvt.rn.f32.s32 	%f185, %r105;
	setp.leu.f32 	%p152, %f130, %f185;
	@%p152 bra 	$L__BB0_342;
	setp.neu.f32 	%p154, %f130, %f180;
	@%p154 bra 	$L__BB0_341;
	mov.b32 	%r109, 1102577664;
	st.global.u32 	[%rd2], %r109;
	bra.uni 	$L__BB0_383;
$L__BB0_341:
	mov.b32 	%r108, 1102053376;
	st.global.u32 	[%rd2], %r108;
	bra.uni 	$L__BB0_383;
$L__BB0_342:
	setp.neu.f32 	%p153, %f130, %f185;
	@%p153 bra 	$L__BB0_344;
	mov.b32 	%r107, 1101529088;
	st.global.u32 	[%rd2], %r107;
	bra.uni 	$L__BB0_383;
$L__BB0_344:
	mov.b32 	%r106, 1101004800;
	st.global.u32 	[%rd2], %r106;
	bra.uni 	$L__BB0_383;
$L__BB0_345:
	add.s32 	%r100, %r3, 17;
	cvt.rn.f32.s32 	%f186, %r100;
	setp.leu.f32 	%p149, %f130, %f186;
	@%p149 bra 	$L__BB0_349;
	setp.neu.f32 	%p151, %f130, %f184;
	@%p151 bra 	$L__BB0_348;
	mov.b32 	%r104, 1100480512;
	st.global.u32 	[%rd2], %r104;
	bra.uni 	$L__BB0_383;
$L__BB0_348:
	mov.b32 	%r103, 1099956224;
	st.global.u32 	[%rd2], %r103;
	bra.uni 	$L__BB0_383;
$L__BB0_349:
	setp.neu.f32 	%p150, %f130, %f186;
	@%p150 bra 	$L__BB0_351;
	mov.b32 	%r102, 1099431936;
	st.global.u32 	[%rd2], %r102;
	bra.uni 	$L__BB0_383;
$L__BB0_351:
	mov.b32 	%r101, 1098907648;
	st.global.u32 	[%rd2], %r101;
	bra.uni 	$L__BB0_383;
$L__BB0_352:
	add.s32 	%r75, %r3, 7;
	cvt.rn.f32.s32 	%f187, %r75;
	setp.leu.f32 	%p132, %f130, %f187;
	@%p132 bra 	$L__BB0_368;
	add.s32 	%r87, %r3, 11;
	cvt.rn.f32.s32 	%f188, %r87;
	setp.leu.f32 	%p140, %f130, %f188;
	@%p140 bra 	$L__BB0_361;
	add.s32 	%r93, %r3, 13;
	cvt.rn.f32.s32 	%f189, %r93;
	setp.leu.f32 	%p144, %f130, %f189;
	@%p144 bra 	$L__BB0_358;
	setp.neu.f32 	%p146, %f130, %f179;
	@%p146 bra 	$L__BB0_357;
	mov.b32 	%r97, 1097859072;
	st.global.u32 	[%rd2], %r97;
	bra.uni 	$L__BB0_383;
$L__BB0_357:
	mov.b32 	%r96, 1096810496;
	st.global.u32 	[%rd2], %r96;
	bra.uni 	$L__BB0_383;
$L__BB0_358:
	setp.neu.f32 	%p145, %f130, %f189;
	@%p145 bra 	$L__BB0_360;
	mov.b32 	%r95, 1095761920;
	st.global.u32 	[%rd2], %r95;
	bra.uni 	$L__BB0_383;
$L__BB0_360:
	mov.b32 	%r94, 1094713344;
	st.global.u32 	[%rd2], %r94;
	bra.uni 	$L__BB0_383;
$L__BB0_361:
	add.s32 	%r88, %r3, 9;
	cvt.rn.f32.s32 	%f190, %r88;
	setp.leu.f32 	%p141, %f130, %f190;
	@%p141 bra 	$L__BB0_365;
	setp.neu.f32 	%p143, %f130, %f188;
	@%p143 bra 	$L__BB0_364;
	mov.b32 	%r92, 1093664768;
	st.global.u32 	[%rd2], %r92;
	bra.uni 	$L__BB0_383;
$L__BB0_364:
	mov.b32 	%r91, 1092616192;
	st.global.u32 	[%rd2], %r91;
	bra.uni 	$L__BB0_383;
$L__BB0_365:
	setp.neu.f32 	%p142, %f130, %f190;
	@%p142 bra 	$L__BB0_367;
	mov.b32 	%r90, 1091567616;
	st.global.u32 	[%rd2], %r90;
	bra.uni 	$L__BB0_383;
$L__BB0_367:
	mov.b32 	%r89, 1090519040;
	st.global.u32 	[%rd2], %r89;
	bra.uni 	$L__BB0_383;
$L__BB0_368:
	add.s32 	%r76, %r3, 3;
	cvt.rn.f32.s32 	%f191, %r76;
	setp.leu.f32 	%p133, %f130, %f191;
	@%p133 bra 	$L__BB0_376;
	add.s32 	%r82, %r3, 5;
	cvt.rn.f32.s32 	%f192, %r82;
	setp.leu.f32 	%p137, %f130, %f192;
	@%p137 bra 	$L__BB0_373;
	setp.neu.f32 	%p139, %f130, %f187;
	@%p139 bra 	$L__BB0_372;
	mov.b32 	%r86, 1088421888;
	st.global.u32 	[%rd2], %r86;
	bra.uni 	$L__BB0_383;
$L__BB0_372:
	mov.b32 	%r85, 1086324736;
	st.global.u32 	[%rd2], %r85;
	bra.uni 	$L__BB0_383;
$L__BB0_373:
	setp.neu.f32 	%p138, %f130, %f192;
	@%p138 bra 	$L__BB0_375;
	mov.b32 	%r84, 1084227584;
	st.global.u32 	[%rd2], %r84;
	bra.uni 	$L__BB0_383;
$L__BB0_375:
	mov.b32 	%r83, 1082130432;
	st.global.u32 	[%rd2], %r83;
	bra.uni 	$L__BB0_383;
$L__BB0_376:
	add.s32 	%r77, %r3, 1;
	cvt.rn.f32.s32 	%f193, %r77;
	setp.leu.f32 	%p134, %f130, %f193;
	@%p134 bra 	$L__BB0_380;
	setp.neu.f32 	%p136, %f130, %f191;
	@%p136 bra 	$L__BB0_379;
	mov.b32 	%r81, 1077936128;
	st.global.u32 	[%rd2], %r81;
	bra.uni 	$L__BB0_383;
$L__BB0_379:
	mov.b32 	%r80, 1073741824;
	st.global.u32 	[%rd2], %r80;
	bra.uni 	$L__BB0_383;
$L__BB0_380:
	setp.neu.f32 	%p135, %f130, %f193;
	@%p135 bra 	$L__BB0_382;
	mov.b32 	%r79, 1065353216;
	st.global.u32 	[%rd2], %r79;
	bra.uni 	$L__BB0_383;
$L__BB0_382:
	mov.b32 	%r78, 0;
	st.global.u32 	[%rd2], %r78;
$L__BB0_383:
	ret;

}


// ===== COMPILED SASS (sm_100) =====

	.target	sm_100

	.elftype	@"ET_EXEC"


//--------------------- .note.nv.tkinfo           --------------------------
	.section	.note.nv.tkinfo,"",@"SHT_NOTE"
	.sectionflags	@"SHF_NOTE_NV_TKINFO"
	.tkinfo
        /*0018*/ 	.word	0x00000002
        /*0030*/ 	.string	""
        /*0030*/ 	.string	"ptxas"
        /*0030*/ 	.string	"Cuda compilation tools, release 13.0, V13.0.88"
        /*0030*/ 	.string	"Build cuda_13.0.r13.0/compiler.36424714_0"
        /*0030*/ 	.string	"-arch sm_100 -m 64 "



//--------------------- .note.nv.cuinfo           --------------------------
	.section	.note.nv.cuinfo,"",@"SHT_NOTE"
	.sectionflags	@"SHF_NOTE_NV_CUINFO"
        /*0018*/ 	.short	0x0002
        /*001a*/ 	.short	0x0064
        /*001c*/ 	.short	0x0082
	.zero		2


//--------------------- .nv.info                  --------------------------
	.section	.nv.info,"",@"SHT_CUDA_INFO"
	.align	4


	//----- nvinfo : EIATTR_REGCOUNT
	.align		4
        /*0000*/ 	.byte	0x04, 0x2f
        /*0002*/ 	.short	(.L_1 - .L_0)
	.align		4
.L_0:
        /*0004*/ 	.word	index@(_Z9RF_kernelPfiiiS_)
        /*0008*/ 	.word	0x0000000c


	//----- nvinfo : EIATTR_FRAME_SIZE
	.align		4
.L_1:
        /*000c*/ 	.byte	0x04, 0x11
        /*000e*/ 	.short	(.L_3 - .L_2)
	.align		4
.L_2:
        /*0010*/ 	.word	index@(_Z9RF_kernelPfiiiS_)
        /*0014*/ 	.word	0x00000000


	//----- nvinfo : EIATTR_MIN_STACK_SIZE
	.align		4
.L_3:
        /*0018*/ 	.byte	0x04, 0x12
        /*001a*/ 	.short	(.L_5 - .L_4)
	.align		4
.L_4:
        /*001c*/ 	.word	index@(_Z9RF_kernelPfiiiS_)
        /*0020*/ 	.word	0x00000000
.L_5:


//--------------------- .nv.compat                --------------------------
	.section	.nv.compat,"",@"SHT_CUDA_COMPAT_INFO"
	.align	4
        /*0000*/ 	.byte	0x02, 0x09, 0x00, 0x00, 0x02, 0x02, 0x01, 0x00, 0x02, 0x05, 0x05, 0x00, 0x03, 0x07, 0x01, 0x01
        /*0010*/ 	.byte	0x02, 0x03, 0x00, 0x00, 0x02, 0x06, 0x01, 0x00, 0x04, 0x0b, 0x08, 0x00, 0x09, 0x00, 0x00, 0x00
        /*0020*/ 	.byte	0x00, 0x00, 0x00, 0x00


//--------------------- .nv.info._Z9RF_kernelPfiiiS_ --------------------------
	.section	.nv.info._Z9RF_kernelPfiiiS_,"",@"SHT_CUDA_INFO"
	.sectionflags	@""
	.align	4


	//----- nvinfo : EIATTR_CUDA_API_VERSION
	.align		4
        /*0000*/ 	.byte	0x04, 0x37
        /*0002*/ 	.short	(.L_7 - .L_6)
.L_6:
        /*0004*/ 	.word	0x00000082


	//----- nvinfo : EIATTR_KPARAM_INFO
	.align		4
.L_7:
        /*0008*/ 	.byte	0x04, 0x17
        /*000a*/ 	.short	(.L_9 - .L_8)
.L_8:
        /*000c*/ 	.word	0x00000000
        /*0010*/ 	.short	0x0004
        /*0012*/ 	.short	0x0018
        /*0014*/ 	.byte	0x00, 0xf5, 0x21, 0x00


	//----- nvinfo : EIATTR_KPARAM_INFO
	.align		4
.L_9:
        /*0018*/ 	.byte	0x04, 0x17
        /*001a*/ 	.short	(.L_11 - .L_10)
.L_10:
        /*001c*/ 	.word	0x00000000
        /*0020*/ 	.short	0x0003
        /*0022*/ 	.short	0x0010
        /*0024*/ 	.byte	0x00, 0xf0, 0x11, 0x00


	//----- nvinfo : EIATTR_KPARAM_INFO
	.align		4
.L_11:
        /*0028*/ 	.byte	0x04, 0x17
        /*002a*/ 	.short	(.L_13 - .L_12)
.L_12:
        /*002c*/ 	.word	0x00000000
        /*0030*/ 	.short	0x0002
        /*0032*/ 	.short	0x000c
        /*0034*/ 	.byte	0x00, 0xf0, 0x11, 0x00


	//----- nvinfo : EIATTR_KPARAM_INFO
	.align		4
.L_13:
        /*0038*/ 	.byte	0x04, 0x17
        /*003a*/ 	.short	(.L_15 - .L_14)
.L_14:
        /*003c*/ 	.word	0x00000000
        /*0040*/ 	.short	0x0001
        /*0042*/ 	.short	0x0008
        /*0044*/ 	.byte	0x00, 0xf0, 0x11, 0x00


	//----- nvinfo : EIATTR_KPARAM_INFO
	.align		4
.L_15:
        /*0048*/ 	.byte	0x04, 0x17
        /*004a*/ 	.short	(.L_17 - .L_16)
.L_16:
        /*004c*/ 	.word	0x00000000
        /*0050*/ 	.short	0x0000
        /*0052*/ 	.short	0x0000
        /*0054*/ 	.byte	0x00, 0xf5, 0x21, 0x00


	//----- nvinfo : EIATTR_SPARSE_MMA_MASK
	.align		4
.L_17:
        /*0058*/ 	.byte	0x03, 0x50
        /*005a*/ 	.short	0x0000


	//----- nvinfo : EIATTR_MAXREG_COUNT
	.align		4
        /*005c*/ 	.byte	0x03, 0x1b
        /*005e*/ 	.short	0x00ff


	//----- nvinfo : EIATTR_MERCURY_ISA_VERSION
	.align		4
        /*0060*/ 	.byte	0x03, 0x5f
        /*0062*/ 	.short	0x0101


	//----- nvinfo : EIATTR_VRC_CTA_INIT_COUNT
	.align		4
        /*0064*/ 	.byte	0x02, 0x4a
	.zero		1
	.zero		1


	//----- nvinfo : EIATTR_EXIT_INSTR_OFFSETS
	.align		4
        /*0068*/ 	.byte	0x04, 0x1c
        /*006a*/ 	.short	(.L_19 - .L_18)


	//   ....[0]....
.L_18:
        /*006c*/ 	.word	0x00000070


	//   ....[1]....
        /*0070*/ 	.word	0x00001ec0


	//   ....[2]....
        /*0074*/ 	.word	0x00001ef0


	//   ....[3]....
        /*0078*/ 	.word	0x00001f30


	//   ....[4]....
        /*007c*/ 	.word	0x00001f60


	//   ....[5]....
        /*0080*/ 	.word	0x00001fe0


	//   ....[6]....
        /*0084*/ 	.word	0x00002010


	//   ....[7]....
        /*0088*/ 	.word	0x00002050


	//   ....[8]....
        /*008c*/ 	.word	0x00002080


	//   ....[9]....
        /*0090*/ 	.word	0x00002140


	//   ....[10]....
        /*0094*/ 	.word	0x00002170


	//   ....[11]....
        /*0098*/ 	.word	0x000021b0


	//   ....[12]....
        /*009c*/ 	.word	0x000021e0


	//   ....[13]....
        /*00a0*/ 	.word	0x00002260


	//   ....[14]....
        /*00a4*/ 	.word	0x00002290


	//   ....[15]....
        /*00a8*/ 	.word	0x000022d0


	//   ....[16]....
        /*00ac*/ 	.word	0x00002300


	//   ....[17]....
        /*00b0*/ 	.word	0x00002400


	//   ....[18]....
        /*00b4*/ 	.word	0x00002430


	//   ....[19]....
        /*00b8*/ 	.word	0x00002470


	//   ....[20]....
        /*00bc*/ 	.word	0x000024a0


	//   ....[21]....
        /*00c0*/ 	.word	0x00002520


	//   ....[22]....
        /*00c4*/ 	.word	0x00002550


	//   ....[23]....
        /*00c8*/ 	.word	0x00002590


	//   ....[24]....
        /*00cc*/ 	.word	0x000025c0


	//   ....[25]....
        /*00d0*/ 	.word	0x00002680


	//   ....[26]....
        /*00d4*/ 	.word	0x000026b0


	//   ....[27]....
        /*00d8*/ 	.word	0x000026f0


	//   ....[28]....
        /*00dc*/ 	.word	0x00002720


	//   ....[29]....
        /*00e0*/ 	.word	0x000027a0


	//   ....[30]....
        /*00e4*/ 	.word	0x000027d0


	//   ....[31]....
        /*00e8*/ 	.word	0x00002810


	//   ....[32]....
        /*00ec*/ 	.word	0x00002840


	//   ....[33]....
        /*00f0*/ 	.word	0x00002980


	//   ....[34]....
        /*00f4*/ 	.word	0x000029b0


	//   ....[35]....
        /*00f8*/ 	.word	0x000029f0


	//   ....[36]....
        /*00fc*/ 	.word	0x00002a20


	//   ....[37]....
        /*0100*/ 	.word	0x00002aa0


	//   ....[38]....
        /*0104*/ 	.word	0x00002ad0


	//   ....[39]....
        /*0108*/ 	.word	0x00002b10


	//   ....[40]....
        /*010c*/ 	.word	0x00002b40


	//   ....[41]....
        /*0110*/ 	.word	0x00002c00


	//   ....[42]....
        /*0114*/ 	.word	0x00002c30


	//   ....[43]....
        /*0118*/ 	.word	0x00002c70


	//   ....[44]....
        /*011c*/ 	.word	0x00002ca0


	//   ....[45]....
        /*0120*/ 	.word	0x00002d20


	//   ....[46]....
        /*0124*/ 	.word	0x00002d50


	//   ....[47]....
        /*0128*/ 	.word	0x00002d90


	//   ....[48]....
        /*012c*/ 	.word	0x00002dc0


	//   ....[49]....
        /*0130*/ 	.word	0x00002ec0


	//   ....[50]....
        /*0134*/ 	.word	0x00002ef0


	//   ....[51]....
        /*0138*/ 	.word	0x00002f30


	//   ....[52]....
        /*013c*/ 	.word	0x00002f60


	//   ....[53]....
        /*0140*/ 	.word	0x00002fe0


	//   ....[54]....
        /*0144*/ 	.word	0x00003010


	//   ....[55]....
        /*0148*/ 	.word	0x00003050


	//   ....[56]....
        /*014c*/ 	.word	0x00003080


	//   ....[57]....
        /*0150*/ 	.word	0x00003140


	//   ....[58]....
        /*0154*/ 	.word	0x00003170


	//   ....[59]....
        /*0158*/ 	.word	0x000031b0


	//   ....[60]....
        /*015c*/ 	.word	0x000031e0


	//   ....[61]....
        /*0160*/ 	.word	0x00003260


	//   ....[62]....
        /*0164*/ 	.word	0x00003290


	//   ....[63]....
        /*0168*/ 	.word	0x000032d0


	//   ....[64]....
        /*016c*/ 	.word	0x00003300


	//   ....[65]....
        /*0170*/ 	.word	0x00003480


	//   ....[66]....
        /*0174*/ 	.word	0x000034b0


	//   ....[67]....
        /*0178*/ 	.word	0x000034f0


	//   ....[68]....
        /*017c*/ 	.word	0x00003520


	//   ....[69]....
        /*0180*/ 	.word	0x000035a0


	//   ....[70]....
        /*0184*/ 	.word	0x000035d0


	//   ....[71]....
        /*0188*/ 	.word	0x00003610


	//   ....[72]....
        /*018c*/ 	.word	0x00003640


	//   ....[73]....
        /*0190*/ 	.word	0x00003700


	//   ....[74]....
        /*0194*/ 	.word	0x00003730


	//   ....[75]....
        /*0198*/ 	.word	0x00003770


	//   ....[76]....
        /*019c*/ 	.word	0x000037a0


	//   ....[77]....
        /*01a0*/ 	.word	0x00003820


	//   ....[78]....
        /*01a4*/ 	.word	0x00003850


	//   ....[79]....
        /*01a8*/ 	.word	0x00003890


	//   ....[80]....
        /*01ac*/ 	.word	0x000038c0


	//   ....[81]....
        /*01b0*/ 	.word	0x000039c0


	//   ....[82]....
        /*01b4*/ 	.word	0x000039f0


	//   ....[83]....
        /*01b8*/ 	.word	0x00003a30


	//   ....[84]....
        /*01bc*/ 	.word	0x00003a60


	//   ....[85]....
        /*01c0*/ 	.word	0x00003ae0


	//   ....[86]....
        /*01c4*/ 	.word	0x00003b10


	//   ....[87]....
        /*01c8*/ 	.word	0x00003b50


	//   ....[88]....
        /*01cc*/ 	.word	0x00003b80


	//   ....[89]....
        /*01d0*/ 	.word	0x00003c40


	//   ....[90]....
        /*01d4*/ 	.word	0x00003c70


	//   ....[91]....
        /*01d8*/ 	.word	0x00003cb0


	//   ....[92]....
        /*01dc*/ 	.word	0x00003ce0


	//   ....[93]....
        /*01e0*/ 	.word	0x00003d60


	//   ....[94]....
        /*01e4*/ 	.word	0x00003d90


	//   ....[95]....
        /*01e8*/ 	.word	0x00003dd0


	//   ....[96]....
        /*01ec*/ 	.word	0x00003e00


	//   ....[97]....
        /*01f0*/ 	.word	0x00003f40


	//   ....[98]....
        /*01f4*/ 	.word	0x00003f70


	//   ....[99]....
        /*01f8*/ 	.word	0x00003fb0


	//   ....[100]....
        /*01fc*/ 	.word	0x00003fe0


	//   ....[101]....
        /*0200*/ 	.word	0x00004060


	//   ....[102]....
        /*0204*/ 	.word	0x00004090


	//   ....[103]....
        /*0208*/ 	.word	0x000040d0


	//   ....[104]....
        /*020c*/ 	.word	0x00004100


	//   ....[105]....
        /*0210*/ 	.word	0x000041c0


	//   ....[106]....
        /*0214*/ 	.word	0x000041f0


	//   ....[107]....
        /*0218*/ 	.word	0x00004230


	//   ....[108]....
        /*021c*/ 	.word	0x00004260


	//   ....[109]....
        /*0220*/ 	.word	0x000042e0


	//   ....[110]....
        /*0224*/ 	.word	0x00004310


	//   ....[111]....
        /*0228*/ 	.word	0x00004350


	//   ....[112]....
        /*022c*/ 	.word	0x00004380


	//   ....[113]....
        /*0230*/ 	.word	0x00004480


	//   ....[114]....
        /*0234*/ 	.word	0x000044b0


	//   ....[115]....
        /*0238*/ 	.word	0x000044f0


	//   ....[116]....
        /*023c*/ 	.word	0x00004520


	//   ....[117]....
        /*0240*/ 	.word	0x000045a0


	//   ....[118]....
        /*0244*/ 	.word	0x000045d0


	//   ....[119]....
        /*0248*/ 	.word	0x00004610


	//   ....[120]....
        /*024c*/ 	.word	0x00004640


	//   ....[121]....
        /*0250*/ 	.word	0x00004700


	//   ....[122]....
        /*0254*/ 	.word	0x00004730


	//   ....[123]....
        /*0258*/ 	.word	0x00004770


	//   ....[124]....
        /*025c*/ 	.word	0x000047a0


	//   ....[125]....
        /*0260*/ 	.word	0x00004820


	//   ....[126]....
        /*0264*/ 	.word	0x00004850


	//   ....[127]....
        /*0268*/ 	.word	0x00004890


	//   ....[128]....
        /*026c*/ 	.word	0x000048b0


	//----- nvinfo : EIATTR_CRS_STACK_SIZE
	.align		4
.L_19:
        /*0270*/ 	.byte	0x04, 0x1e
        /*0272*/ 	.short	(.L_21 - .L_20)
.L_20:
        /*0274*/ 	.word	0x00000000


	//----- nvinfo : EIATTR_CBANK_PARAM_SIZE
	.align		4
.L_21:
        /*0278*/ 	.byte	0x03, 0x19
        /*027a*/ 	.short	0x0020


	//----- nvinfo : EIATTR_PARAM_CBANK
	.align		4
        /*027c*/ 	.byte	0x04, 0x0a
        /*027e*/ 	.short	(.L_23 - .L_22)
	.align		4
.L_22:
        /*0280*/ 	.word	index@(.nv.constant0._Z9RF_kernelPfiiiS_)
        /*0284*/ 	.short	0x0380
        /*0286*/ 	.short	0x0020


	//----- nvinfo : EIATTR_SW_WAR
	.align		4
.L_23:
        /*0288*/ 	.byte	0x04, 0x36
        /*028a*/ 	.short	(.L_25 - .L_24)
.L_24:
        /*028c*/ 	.word	0x00000008
.L_25:


//--------------------- .nv.callgraph             --------------------------
	.section	.nv.callgraph,"",@"SHT_CUDA_CALLGRAPH"
	.align	4
	.sectionentsize	8
	.align		4
        /*0000*/ 	.word	0x00000000
	.align		4
        /*0004*/ 	.word	0xffffffff
	.align		4
        /*0008*/ 	.word	0x00000000
	.align		4
        /*000c*/ 	.word	0xfffffffe
	.align		4
        /*0010*/ 	.word	0x00000000
	.align		4
        /*0014*/ 	.word	0xfffffffd
	.align		4
        /*0018*/ 	.word	0x00000000
	.align		4
        /*001c*/ 	.word	0xfffffffc


//--------------------- .text._Z9RF_kernelPfiiiS_ --------------------------
	.section	.text._Z9RF_kernelPfiiiS_,"ax",@progbits
	.align	128
        .global         _Z9RF_kernelPfiiiS_
        .type           _Z9RF_kernelPfiiiS_,@function
        .size           _Z9RF_kernelPfiiiS_,(.L_x_97 - _Z9RF_kernelPfiiiS_)
        .other          _Z9RF_kernelPfiiiS_,@"STO_CUDA_ENTRY STV_DEFAULT"
_Z9RF_kernelPfiiiS_:
.text._Z9RF_kernelPfiiiS_:
[----:B------:R-:W-:Y:S01]  /*0000*/  LDC R1, c[0x0][0x37c] ;  /* 0x0000df00ff017b82 */ /* 0x000fe20000000800 */
[----:B------:R-:W0:Y:S07]  /*0010*/  S2R R3, SR_TID.X ;  /* 0x0000000000037919 */ /* 0x000e2e0000002100 */
[----:B------:R-:W0:Y:S01]  /*0020*/  S2UR UR4, SR_CTAID.X ;  /* 0x00000000000479c3 */ /* 0x000e220000002500 */
[----:B------:R-:W1:Y:S07]  /*0030*/  LDCU UR5, c[0x0][0x388] ;  /* 0x00007100ff0577ac */ /* 0x000e6e0008000800 */
[----:B------:R-:W0:Y:S02]  /*0040*/  LDC R0, c[0x0][0x360] ;  /* 0x0000d800ff007b82 */ /* 0x000e240000000800 */
[----:B0-----:R-:W-:-:S05]  /*0050*/  IMAD R0, R0, UR4, R3 ;  /* 0x0000000400007c24 */ /* 0x001fca000f8e0203 */
[----:B-1----:R-:W-:-:S13]  /*0060*/  ISETP.GE.AND P0, PT, R0, UR5, PT ;  /* 0x0000000500007c0c */ /* 0x002fda000bf06270 */
[----:B------:R-:W-:Y:S05]  /*0070*/  @P0 EXIT ;  /* 0x000000000000094d */ /* 0x000fea0003800000 */
[----:B------:R-:W0:Y:S01]  /*0080*/  LDC.64 R2, c[0x0][0x380] ;  /* 0x0000e000ff027b82 */ /* 0x000e220000000a00 */
[----:B------:R-:W1:Y:S07]  /*0090*/  LDCU.64 UR4, c[0x0][0x358] ;  /* 0x00006b00ff0477ac */ /* 0x000e6e0008000a00 */
[----:B------:R-:W2:Y:S01]  /*00a0*/  LDC R5, c[0x0][0x38c] ;  /* 0x0000e300ff057b82 */ /* 0x000ea20000000800 */
[----:B0-----:R-:W-:-:S05]  /*00b0*/  IMAD.WIDE R2, R0, 0x4, R2 ;  /* 0x0000000400027825 */ /* 0x001fca00078e0202 */
[----:B-1----:R-:W3:Y:S01]  /*00c0*/  LDG.E R4, desc[UR4][R2.64] ;  /* 0x0000000402047981 */ /* 0x002ee2000c1e1900 */
[----:B------:R-:W-:Y:S01]  /*00d0*/  BSSY.RECONVERGENT B0, `(.L_x_0) ;  /* 0x00001bc000007945 */ /* 0x000fe20003800200 */
[----:B--2---:R-:W-:-:S05]  /*00e0*/  VIADD R6, R5, 0x3f ;  /* 0x0000003f05067836 */ /* 0x004fca0000000000 */
[----:B------:R-:W-:-:S04]  /*00f0*/  I2FP.F32.S32 R7, R6 ;  /* 0x0000000600077245 */ /* 0x000fc80000201400 */
[----:B---3--:R-:W-:-:S13]  /*0100*/  FSETP.GT.AND P0, PT, R4, R7, PT ;  /* 0x000000070400720b */ /* 0x008fda0003f04000 */
[----:B------:R-:W-:Y:S05]  /*0110*/  @!P0 BRA `(.L_x_1) ;  /* 0x0000000c00788947 */ /* 0x000fea0003800000 */
[----:B------:R-:W-:-:S05]  /*0120*/  VIADD R6, R5, 0x5f ;  /* 0x0000005f05067836 */ /* 0x000fca0000000000 */
[----:B------:R-:W-:-:S04]  /*0130*/  I2FP.F32.S32 R7, R6 ;  /* 0x0000000600077245 */ /* 0x000fc80000201400 */
[----:B------:R-:W-:-:S13]  /*0140*/  FSETP.GT.AND P0, PT, R4, R7, PT ;  /* 0x000000070400720b */ /* 0x000fda0003f04000 */
        /* <DEDUP_REMOVED lines=16> */
[----:B------:R-:W-:Y:S01]  /*0250*/  @P0 VIADD R5, R5, 0x7f ;  /* 0x0000007f05050836 */ /* 0x000fe20000000000 */
[----:B------:R-:W-:Y:S01]  /*0260*/  @!P0 FSETP.NEU.AND P2, PT, R4, R7, PT ;  /* 0x000000070400820b */ /* 0x000fe20003f4d000 */
[----:B------:R-:W-:-:S03]  /*0270*/  @P0 IMAD.MOV.U32 R6, RZ, RZ, 0x42fe0000 ;  /* 0x42fe0000ff060424 */ /* 0x000fc600078e00ff */
[----:B------:R-:W-:-:S04]  /*0280*/  @P0 I2FP.F32.S32 R5, R5 ;  /* 0x0000000500050245 */ /* 0x000fc80000201400 */
[----:B------:R-:W-:Y:S01]  /*0290*/  @P0 FSETP.NEU.AND P1, PT, R4, R5, PT ;  /* 0x000000050400020b */ /* 0x000fe20003f2d000 */
[----:B------:R-:W-:-:S03]  /*02a0*/  @!P0 IMAD.MOV.U32 R4, RZ, RZ, 0x42fa0000 ;  /* 0x42fa0000ff048424 */ /* 0x000fc600078e00ff */
[----:B------:R-:W-:Y:S02]  /*02b0*/  @P0 FSEL R7, R6, 126, !P1 ;  /* 0x42fc000006070808 */ /* 0x000fe40004800000 */
[----:B------:R-:W-:Y:S01]  /*02c0*/  @!P0 FSEL R7, R4, 124, !P2 ;  /* 0x42f8000004078808 */ /* 0x000fe20005000000 */
[----:B------:R-:W-:Y:S06]  /*02d0*/  BRA `(.L_x_6) ;  /* 0x00000018006c7947 */ /* 0x000fec0003800000 */
.L_x_5:
[----:B------:R-:W-:-:S05]  /*02e0*/  VIADD R5, R5, 0x79 ;  /* 0x0000007905057836 */ /* 0x000fca0000000000 */
[----:B------:R-:W-:-:S04]  /*02f0*/  I2FP.F32.S32 R5, R5 ;  /* 0x0000000500057245 */ /* 0x000fc80000201400 */
[----:B------:R-:W-:-:S13]  /*0300*/  FSETP.GT.AND P0, PT, R4, R5, PT ;  /* 0x000000050400720b */ /* 0x000fda0003f04000 */
[C---:B------:R-:W-:Y:S01]  /*0310*/  @P0 FSETP.NEU.AND P1, PT, R4.reuse, R7, PT ;  /* 0x000000070400020b */ /* 0x040fe20003f2d000 */
[----:B------:R-:W-:Y:S01]  /*0320*/  @P0 IMAD.MOV.U32 R7, RZ, RZ, 0x42f60000 ;  /* 0x42f60000ff070424 */ /* 0x000fe200078e00ff */
[----:B------:R-:W-:Y:S01]  /*0330*/  @!P0 FSETP.NEU.AND P2, PT, R4, R5, PT ;  /* 0x000000050400820b */ /* 0x000fe20003f4d000 */
[----:B------:R-:W-:-:S03]  /*0340*/  @!P0 IMAD.MOV.U32 R4, RZ, RZ, 0x42f20000 ;  /* 0x42f20000ff048424 */ /* 0x000fc600078e00ff */
[----:B------:R-:W-:Y:S02]  /*0350*/  @P0 FSEL R7, R7, 122, !P1 ;  /* 0x42f4000007070808 */ /* 0x000fe40004800000 */
[----:B------:R-:W-:Y:S01]  /*0360*/  @!P0 FSEL R7, R4, 120, !P2 ;  /* 0x42f0000004078808 */ /* 0x000fe20005000000 */
[----:B------:R-:W-:Y:S06]  /*0370*/  BRA `(.L_x_6) ;  /* 0x0000001800447947 */ /* 0x000fec0003800000 */
.L_x_4:
[----:B------:R-:W-:-:S05]  /*0380*/  VIADD R6, R5, 0x73 ;  /* 0x0000007305067836 */ /* 0x000fca0000000000 */
[----:B------:R-:W-:-:S04]  /*0390*/  I2FP.F32.S32 R9, R6 ;  /* 0x0000000600097245 */ /* 0x000fc80000201400 */
[----:B------:R-:W-:-:S13]  /*03a0*/  FSETP.GT.AND P0, PT, R4, R9, PT ;  /* 0x000000090400720b */ /* 0x000fda0003f04000 */
[----:B------:R-:W-:Y:S05]  /*03b0*/  @!P0 BRA `(.L_x_7) ;  /* 0x0000000000288947 */ /* 0x000fea0003800000 */
        /* <DEDUP_REMOVED lines=10> */
.L_x_7:
        /* <DEDUP_REMOVED lines=10> */
.L_x_3:
        /* <DEDUP_REMOVED lines=18> */
.L_x_9:
        /* <DEDUP_REMOVED lines=10> */
.L_x_8:
        /* <DEDUP_REMOVED lines=14> */
.L_x_10:
        /* <DEDUP_REMOVED lines=10> */
.L_x_2:
        /* <DEDUP_REMOVED lines=22> */
.L_x_13:
        /* <DEDUP_REMOVED lines=10> */
.L_x_12:
        /* <DEDUP_REMOVED lines=14> */
.L_x_14:
        /* <DEDUP_REMOVED lines=10> */
.L_x_11:
        /* <DEDUP_REMOVED lines=18> */
.L_x_16:
        /* <DEDUP_REMOVED lines=10> */
.L_x_15:
        /* <DEDUP_REMOVED lines=14> */
.L_x_17:
        /* <DEDUP_REMOVED lines=10> */
.L_x_1:
        /* <DEDUP_REMOVED lines=26> */
.L_x_21:
        /* <DEDUP_REMOVED lines=10> */
.L_x_20:
        /* <DEDUP_REMOVED lines=14> */
.L_x_22:
        /* <DEDUP_REMOVED lines=10> */
.L_x_19:
        /* <DEDUP_REMOVED lines=18> */
.L_x_24:
        /* <DEDUP_REMOVED lines=10> */
.L_x_23:
        /* <DEDUP_REMOVED lines=14> */
.L_x_25:
        /* <DEDUP_REMOVED lines=10> */
.L_x_18:
        /* <DEDUP_REMOVED lines=22> */
.L_x_28:
        /* <DEDUP_REMOVED lines=10> */
.L_x_27:
        /* <DEDUP_REMOVED lines=14> */
.L_x_29:
        /* <DEDUP_REMOVED lines=10> */
.L_x_26:
        /* <DEDUP_REMOVED lines=18> */
.L_x_31:
        /* <DEDUP_REMOVED lines=10> */
.L_x_30:
        /* <DEDUP_REMOVED lines=14> */
.L_x_32:
[----:B------:R-:W-:-:S05]  /*1c20*/  VIADD R5, R5, 0x1 ;  /* 0x0000000105057836 */ /* 0x000fca0000000000 */
[----:B------:R-:W-:-:S04]  /*1c30*/  I2FP.F32.S32 R5, R5 ;  /* 0x0000000500057245 */ /* 0x000fc80000201400 */
[----:B------:R-:W-:-:S13]  /*1c40*/  FSETP.GT.AND P0, PT, R4, R5, PT ;  /* 0x000000050400720b */ /* 0x000fda0003f04000 */
[----:B------:R-:W-:Y:S01]  /*1c50*/  @P0 FSETP.NEU.AND P1, PT, R4, R7, PT ;  /* 0x000000070400020b */ /* 0x000fe20003f2d000 */
[----:B------:R-:W-:-:S05]  /*1c60*/  @P0 IMAD.MOV.U32 R7, RZ, RZ, 0x40400000 ;  /* 0x40400000ff070424 */ /* 0x000fca00078e00ff */
[----:B------:R-:W-:Y:S02]  /*1c70*/  @P0 FSEL R7, R7, 2, !P1 ;  /* 0x4000000007070808 */ /* 0x000fe40004800000 */
[----:B------:R-:W-:-:S07]  /*1c80*/  @!P0 FSET.BF.EQ.AND R7, R4, R5, PT ;  /* 0x000000050407820a */ /* 0x000fce0003802000 */
.L_x_6:
[----:B------:R-:W-:Y:S05]  /*1c90*/  BSYNC.RECONVERGENT B0 ;  /* 0x0000000000007941 */ /* 0x000fea0003800200 */
.L_x_0:
[----:B------:R-:W0:Y:S01]  /*1ca0*/  LDC.64 R4, c[0x0][0x398] ;  /* 0x0000e600ff047b82 */ /* 0x000e220000000a00 */
[----:B------:R-:W1:Y:S01]  /*1cb0*/  LDCU UR7, c[0x0][0x390] ;  /* 0x00007200ff0777ac */ /* 0x000e620008000800 */
[----:B0-----:R-:W-:-:S05]  /*1cc0*/  IMAD.WIDE R4, R0, 0x4, R4 ;  /* 0x0000000400047825 */ /* 0x001fca00078e0204 */
[----:B------:R0:W-:Y:S04]  /*1cd0*/  STG.E desc[UR4][R4.64], R7 ;  /* 0x0000000704007986 */ /* 0x0001e8000c101904 */
[----:B------:R-:W2:Y:S01]  /*1ce0*/  LDG.E R2, desc[UR4][R2.64] ;  /* 0x0000000402027981 */ /* 0x000ea2000c1e1900 */
[----:B-1----:R-:W-:-:S06]  /*1cf0*/  UIADD3 UR6, UPT, UPT, UR7, 0x3f, URZ ;  /* 0x0000003f07067890 */ /* 0x002fcc000fffe0ff */
[----:B------:R-:W-:-:S04]  /*1d00*/  I2FP.F32.S32 R9, UR6 ;  /* 0x0000000600097c45 */ /* 0x000fc80008201400 */
[----:B--2---:R-:W-:-:S13]  /*1d10*/  FSETP.GT.AND P0, PT, R2, R9, PT ;  /* 0x000000090200720b */ /* 0x004fda0003f04000 */
[----:B0-----:R-:W-:Y:S05]  /*1d20*/  @!P0 BRA `(.L_x_33) ;  /* 0x0000001400788947 */ /* 0x001fea0003800000 */
[----:B------:R-:W-:-:S06]  /*1d30*/  UIADD3 UR6, UPT, UPT, UR7, 0x5f, URZ ;  /* 0x0000005f07067890 */ /* 0x000fcc000fffe0ff */
[----:B------:R-:W-:-:S04]  /*1d40*/  I2FP.F32.S32 R3, UR6 ;  /* 0x0000000600037c45 */ /* 0x000fc80008201400 */
[----:B------:R-:W-:-:S13]  /*1d50*/  FSETP.GT.AND P0, PT, R2, R3, PT ;  /* 0x000000030200720b */ /* 0x000fda0003f04000 */
[----:B------:R-:W-:Y:S05]  /*1d60*/  @!P0 BRA `(.L_x_34) ;  /* 0x0000000800b88947 */ /* 0x000fea0003800000 */
        /* <DEDUP_REMOVED lines=18> */
[----:B------:R-:W-:-:S13]  /*1e90*/  FSETP.NEU.AND P0, PT, R2, R3, PT ;  /* 0x000000030200720b */ /* 0x000fda0003f0d000 */
[----:B------:R-:W-:-:S05]  /*1ea0*/  @!P0 IMAD.MOV.U32 R3, RZ, RZ, 0x42fe0000 ;  /* 0x42fe0000ff038424 */ /* 0x000fca00078e00ff */
[----:B------:R0:W-:Y:S01]  /*1eb0*/  @!P0 STG.E desc[UR4][R4.64], R3 ;  /* 0x0000000304008986 */ /* 0x0001e2000c101904 */
[----:B------:R-:W-:Y:S05]  /*1ec0*/  @!P0 EXIT ;  /* 0x000000000000894d */ /* 0x000fea0003800000 */
[----:B0-----:R-:W-:-:S05]  /*1ed0*/  IMAD.MOV.U32 R3, RZ, RZ, 0x42fc0000 ;  /* 0x42fc0000ff037424 */ /* 0x001fca00078e00ff */
[----:B------:R-:W-:Y:S01]  /*1ee0*/  STG.E desc[UR4][R4.64], R3 ;  /* 0x0000000304007986 */ /* 0x000fe2000c101904 */
[----:B------:R-:W-:Y:S05]  /*1ef0*/  EXIT ;  /* 0x000000000000794d */ /* 0x000fea0003800000 */
.L_x_38:
[----:B------:R-:W-:-:S13]  /*1f00*/  FSETP.NEU.AND P0, PT, R2, R3, PT ;  /* 0x000000030200720b */ /* 0x000fda0003f0d000 */
[----:B------:R-:W-:-:S05]  /*1f10*/  @!P0 IMAD.MOV.U32 R3, RZ, RZ, 0x42fa0000 ;  /* 0x42fa0000ff038424 */ /* 0x000fca00078e00ff */
[----:B------:R0:W-:Y:S01]  /*1f20*/  @!P0 STG.E desc[UR4][R4.64], R3 ;  /* 0x0000000304008986 */ /* 0x0001e2000c101904 */
[----:B------:R-:W-:Y:S05]  /*1f30*/  @!P0 EXIT ;  /* 0x000000000000894d */ /* 0x000fea0003800000 */
[----:B0-----:R-:W-:-:S05]  /*1f40*/  IMAD.MOV.U32 R3, RZ, RZ, 0x42f80000 ;  /* 0x42f80000ff037424 */ /* 0x001fca00078e00ff */
[----:B------:R-:W-:Y:S01]  /*1f50*/  STG.E desc[UR4][R4.64], R3 ;  /* 0x0000000304007986 */ /* 0x000fe2000c101904 */
[----:B------:R-:W-:Y:S05]  /*1f60*/  EXIT ;  /* 0x000000000000794d */ /* 0x000fea0003800000 */
.L_x_37:
[----:B------:R-:W-:-:S06]  /*1f70*/  UIADD3 UR6, UPT, UPT, UR7, 0x79, URZ ;  /* 0x0000007907067890 */ /* 0x000fcc000fffe0ff */
[----:B------:R-:W-:-:S04]  /*1f80*/  I2FP.F32.S32 R7, UR6 ;  /* 0x0000000600077c45 */ /* 0x000fc80008201400 */
[----:B------:R-:W-:-:S13]  /*1f90*/  FSETP.GT.AND P0, PT, R2, R7, PT ;  /* 0x000000070200720b */ /* 0x000fda0003f04000 */
[----:B------:R-:W-:Y:S05]  /*1fa0*/  @!P0 BRA `(.L_x_39) ;  /* 0x00000000001c8947 */ /* 0x000fea0003800000 */
[----:B------:R-:W-:-:S13]  /*1fb0*/  FSETP.NEU.AND P0, PT, R2, R3, PT ;  /* 0x000000030200720b */ /* 0x000fda0003f0d000 */
[----:B------:R-:W-:-:S05]  /*1fc0*/  @!P0 IMAD.MOV.U32 R3, RZ, RZ, 0x42f60000 ;  /* 0x42f60000ff038424 */ /* 0x000fca00078e00ff */
[----:B------:R0:W-:Y:S01]  /*1fd0*/  @!P0 STG.E desc[UR4][R4.64], R3 ;  /* 0x0000000304008986 */ /* 0x0001e2000c101904 */
[----:B------:R-:W-:Y:S05]  /*1fe0*/  @!P0 EXIT ;  /* 0x000000000000894d */ /* 0x000fea0003800000 */
[----:B0-----:R-:W-:-:S05]  /*1ff0*/  IMAD.MOV.U32 R3, RZ, RZ, 0x42f40000 ;  /* 0x42f40000ff037424 */ /* 0x001fca00078e00ff */
[----:B------:R-:W-:Y:S01]  /*2000*/  STG.E desc[UR4][R4.64], R3 ;  /* 0x0000000304007986 */ /* 0x000fe2000c101904 */
[----:B------:R-:W-:Y:S05]  /*2010*/  EXIT ;  /* 0x000000000000794d */ /* 0x000fea0003800000 */
.L_x_39:
[----:B------:R-:W-:-:S13]  /*2020*/  FSETP.NEU.AND P0, PT, R2, R7, PT ;  /* 0x000000070200720b */ /* 0x000fda0003f0d000 */
[----:B------:R-:W-:-:S05]  /*2030*/  @!P0 IMAD.MOV.U32 R3, RZ, RZ, 0x42f20000 ;  /* 0x42f20000ff038424 */ /* 0x000fca00078e00ff */
[----:B------:R0:W-:Y:S01]  /*2040*/  @!P0 STG.E desc[UR4][R4.64], R3 ;  /* 0x0000000304008986 */ /* 0x0001e2000c101904 */
[----:B------:R-:W-:Y:S05]  /*2050*/  @!P0 EXIT ;  /* 0x000000000000894d */ /* 0x000fea0003800000 */
[----:B0-----:R-:W-:-:S05]  /*2060*/  IMAD.MOV.U32 R3, RZ, RZ, 0x42f00000 ;  /* 0x42f00000ff037424 */ /* 0x001fca00078e00ff */
[----:B------:R-:W-:Y:S01]  /*2070*/  STG.E desc[UR4][R4.64], R3 ;  /* 0x0000000304007986 */ /* 0x000fe2000c101904 */
[----:B------:R-:W-:Y:S05]  /*2080*/  EXIT ;  /* 0x000000000000794d */ /* 0x000fea0003800000 */
.L_x_36:
        /* <DEDUP_REMOVED lines=15> */
.L_x_41:
[----:B------:R-:W-:-:S13]  /*2180*/  FSETP.NEU.AND P0, PT, R2, R7, PT ;  /* 0x000000070200720b */ /* 0x000fda0003f0d000 */
[----:B------:R-:W-:-:S05]  /*2190*/  @!P0 IMAD.MOV.U32 R3, RZ, RZ, 0x42ea0000 ;  /* 0x42ea0000ff038424 */ /* 0x000fca00078e00ff */
[----:B------:R0:W-:Y:S01]  /*21a0*/  @!P0 STG.E desc[UR4][R4.64], R3 ;  /* 0x0000000304008986 */ /* 0x0001e2000c101904 */
[----:B------:R-:W-:Y:S05]  /*21b0*/  @!P0 EXIT ;  /* 0x000000000000894d */ /* 0x000fea0003800000 */
[----:B0-----:R-:W-:-:S05]  /*21c0*/  IMAD.MOV.U32 R3, RZ, RZ, 0x42e80000 ;  /* 0x42e80000ff037424 */ /* 0x001fca00078e00ff */
[----:B------:R-:W-:Y:S01]  /*21d0*/  STG.E desc[UR4][R4.64], R3 ;  /* 0x0000000304007986 */ /* 0x000fe2000c101904 */
[----:B------:R-:W-:Y:S05]  /*21e0*/  EXIT ;  /* 0x000000000000794d */ /* 0x000fea0003800000 */
.L_x_40:
        /* <DEDUP_REMOVED lines=11> */
.L_x_42:
[----:B------:R-:W-:-:S13]  /*22a0*/  FSETP.NEU.AND P0, PT, R2, R3, PT ;  /* 0x000000030200720b */ /* 0x000fda0003f0d000 */
[----:B------:R-:W-:-:S05]  /*22b0*/  @!P0 IMAD.MOV.U32 R3, RZ, RZ, 0x42e20000 ;  /* 0x42e20000ff038424 */ /* 0x000fca00078e00ff */
[----:B------:R0:W-:Y:S01]  /*22c0*/  @!P0 STG.E desc[UR4][R4.64], R3 ;  /* 0x0000000304008986 */ /* 0x0001e2000c101904 */
[----:B------:R-:W-:Y:S05]  /*22d0*/  @!P0 EXIT ;  /* 0x000000000000894d */ /* 0x000fea0003800000 */
[----:B0-----:R-:W-:-:S05]  /*22e0*/  IMAD.MOV.U32 R3, RZ, RZ, 0x42e00000 ;  /* 0x42e00000ff037424 */ /* 0x001fca00078e00ff */
[----:B------:R-:W-:Y:S01]  /*22f0*/  STG.E desc[UR4][R4.64], R3 ;  /* 0x0000000304007986 */ /* 0x000fe2000c101904 */
[----:B------:R-:W-:Y:S05]  /*2300*/  EXIT ;  /* 0x000000000000794d */ /* 0x000fea0003800000 */
.L_x_35:
        /* <DEDUP_REMOVED lines=19> */
.L_x_45:
[----:B------:R-:W-:-:S13]  /*2440*/  FSETP.NEU.AND P0, PT, R2, R7, PT ;  /* 0x000000070200720b */ /* 0x000fda0003f0d000 */
[----:B------:R-:W-:-:S05]  /*2450*/  @!P0 IMAD.MOV.U32 R3, RZ, RZ, 0x42da0000 ;  /* 0x42da0000ff038424 */ /* 0x000fca00078e00ff */
[----:B------:R0:W-:Y:S01]  /*2460*/  @!P0 STG.E desc[UR4][R4.64], R3 ;  /* 0x0000000304008986 */ /* 0x0001e2000c101904 */
[----:B------:R-:W-:Y:S05]  /*2470*/  @!P0 EXIT ;  /* 0x000000000000894d */ /* 0x000fea0003800000 */
[----:B0-----:R-:W-:-:S05]  /*2480*/  IMAD.MOV.U32 R3, RZ, RZ, 0x42d80000 ;  /* 0x42d80000ff037424 */ /* 0x001fca00078e00ff */
[----:B------:R-:W-:Y:S01]  /*2490*/  STG.E desc[UR4][R4.64], R3 ;  /* 0x0000000304007986 */ /* 0x000fe2000c101904 */
[----:B------:R-:W-:Y:S05]  /*24a0*/  EXIT ;  /* 0x000000000000794d */ /* 0x000fea0003800000 */
.L_x_44:
        /* <DEDUP_REMOVED lines=11> */
.L_x_46:
[----:B------:R-:W-:-:S13]  /*2560*/  FSETP.NEU.AND P0, PT, R2, R3, PT ;  /* 0x000000030200720b */ /* 0x000fda0003f0d000 */
[----:B------:R-:W-:-:S05]  /*2570*/  @!P0 IMAD.MOV.U32 R3, RZ, RZ, 0x42d20000 ;  /* 0x42d20000ff038424 */ /* 0x000fca00078e00ff */
[----:B------:R0:W-:Y:S01]  /*2580*/  @!P0 STG.E desc[UR4][R4.64], R3 ;  /* 0x0000000304008986 */ /* 0x0001e2000c101904 */
[----:B------:R-:W-:Y:S05]  /*2590*/  @!P0 EXIT ;  /* 0x000000000000894d */ /* 0x000fea0003800000 */
[----:B0-----:R-:W-:-:S05]  /*25a0*/  IMAD.MOV.U32 R3, RZ, RZ, 0x42d00000 ;  /* 0x42d00000ff037424 */ /* 0x001fca00078e00ff */
[----:B------:R-:W-:Y:S01]  /*25b0*/  STG.E desc[UR4][R4.64], R3 ;  /* 0x0000000304007986 */ /* 0x000fe2000c101904 */
[----:B------:R-:W-:Y:S05]  /*25c0*/  EXIT ;  /* 0x000000000000794d */ /* 0x000fea0003800000 */
.L_x_43:
        /* <DEDUP_REMOVED lines=15> */
.L_x_48:
[----:B------:R-:W-:-:S13]  /*26c0*/  FSETP.NEU.AND P0, PT, R2, R3, PT ;  /* 0x000000030200720b */ /* 0x000fda0003f0d000 */
[----:B------:R-:W-:-:S05]  /*26d0*/  @!P0 IMAD.MOV.U32 R3, RZ, RZ, 0x42ca0000 ;  /* 0x42ca0000ff038424 */ /* 0x000fca00078e00ff */
[----:B------:R0:W-:Y:S01]  /*26e0*/  @!P0 STG.E desc[UR4][R4.64], R3 ;  /* 0x0000000304008986 */ /* 0x0001e2000c101904 */
[----:B------:R-:W-:Y:S05]  /*26f0*/  @!P0 EXIT ;  /* 0x000000000000894d */ /* 0x000fea0003800000 */
[----:B0-----:R-:W-:-:S05]  /*2700*/  IMAD.MOV.U32 R3, RZ, RZ, 0x42c80000 ;  /* 0x42c80000ff037424 */ /* 0x001fca00078e00ff */
[----:B------:R-:W-:Y:S01]  /*2710*/  STG.E desc[UR4][R4.64], R3 ;  /* 0x0000000304007986 */ /* 0x000fe2000c101904 */
[----:B------:R-:W-:Y:S05]  /*2720*/  EXIT ;  /* 0x000000000000794d */ /* 0x000fea0003800000 */
.L_x_47:
        /* <DEDUP_REMOVED lines=11> */
.L_x_49:
[----:B------:R-:W-:-:S13]  /*27e0*/  FSETP.NEU.AND P0, PT, R2, R7, PT ;  /* 0x000000070200720b */ /* 0x000fda0003f0d000 */
[----:B------:R-:W-:-:S05]  /*27f0*/  @!P0 IMAD.MOV.U32 R3, RZ, RZ, 0x42c20000 ;  /* 0x42c20000ff038424 */ /* 0x000fca00078e00ff */
[----:B------:R0:W-:Y:S01]  /*2800*/  @!P0 STG.E desc[UR4][R4.64], R3 ;  /* 0x0000000304008986 */ /* 0x0001e2000c101904 */
[----:B------:R-:W-:Y:S05]  /*2810*/  @!P0 EXIT ;  /* 0x000000000000894d */ /* 0x000fea0003800000 */
[----:B0-----:R-:W-:-:S05]  /*2820*/  IMAD.MOV.U32 R3, RZ, RZ, 0x42c00000 ;  /* 0x42c00000ff037424 */ /* 0x001fca00078e00ff */
[----:B------:R-:W-:Y:S01]  /*2830*/  STG.E desc[UR4][R4.64], R3 ;  /* 0x0000000304007986 */ /* 0x000fe2000c101904 */
[----:B------:R-:W-:Y:S05]  /*2840*/  EXIT ;  /* 0x000000000000794d */ /* 0x000fea0003800000 */
.L_x_34:
        /* <DEDUP_REMOVED lines=23> */
.L_x_53:
[----:B------:R-:W-:-:S13]  /*29c0*/  FSETP.NEU.AND P0, PT, R2, R7, PT ;  /* 0x000000070200720b */ /* 0x000fda0003f0d000 */
[----:B------:R-:W-:-:S05]  /*29d0*/  @!P0 IMAD.MOV.U32 R3, RZ, RZ, 0x42ba0000 ;  /* 0x42ba0000ff038424 */ /* 0x000fca00078e00ff */
[----:B------:R0:W-:Y:S01]  /*29e0*/  @!P0 STG.E desc[UR4][R4.64], R3 ;  /* 0x0000000304008986 */ /* 0x0001e2000c101904 */
[----:B------:R-:W-:Y:S05]  /*29f0*/  @!P0 EXIT ;  /* 0x000000000000894d */ /* 0x000fea0003800000 */
[----:B0-----:R-:W-:-:S05]  /*2a00*/  IMAD.MOV.U32 R3, RZ, RZ, 0x42b80000 ;  /* 0x42b80000ff037424 */ /* 0x001fca00078e00ff */
[----:B------:R-:W-:Y:S01]  /*2a10*/  STG.E desc[UR4][R4.64], R3 ;  /* 0x0000000304007986 */ /* 0x000fe2000c101904 */
[----:B------:R-:W-:Y:S05]  /*2a20*/  EXIT ;  /* 0x000000000000794d */ /* 0x000fea0003800000 */
.L_x_52:
        /* <DEDUP_REMOVED lines=11> */
.L_x_54:
[----:B------:R-:W-:-:S13]  /*2ae0*/  FSETP.NEU.AND P0, PT, R2, R3, PT ;  /* 0x000000030200720b */ /* 0x000fda0003f0d000 */
[----:B------:R-:W-:-:S05]  /*2af0*/  @!P0 IMAD.MOV.U32 R3, RZ, RZ, 0x42b20000 ;  /* 0x42b20000ff038424 */ /* 0x000fca00078e00ff */
[----:B------:R0:W-:Y:S01]  /*2b00*/  @!P0 STG.E desc[UR4][R4.64], R3 ;  /* 0x0000000304008986 */ /* 0x0001e2000c101904 */
[----:B------:R-:W-:Y:S05]  /*2b10*/  @!P0 EXIT ;  /* 0x000000000000894d */ /* 0x000fea0003800000 */
[----:B0-----:R-:W-:-:S05]  /*2b20*/  IMAD.MOV.U32 R3, RZ, RZ, 0x42b00000 ;  /* 0x42b00000ff037424 */ /* 0x001fca00078e00ff */
[----:B------:R-:W-:Y:S01]  /*2b30*/  STG.E desc[UR4][R4.64], R3 ;  /* 0x0000000304007986 */ /* 0x000fe2000c101904 */
[----:B------:R-:W-:Y:S05]  /*2b40*/  EXIT ;  /* 0x000000000000794d */ /* 0x000fea0003800000 */
.L_x_51:
        /* <DEDUP_REMOVED lines=15> */
.L_x_56:
[----:B------:R-:W-:-:S13]  /*2c40*/  FSETP.NEU.AND P0, PT, R2, R3, PT ;  /* 0x000000030200720b */ /* 0x000fda0003f0d000 */
[----:B------:R-:W-:-:S05]  /*2c50*/  @!P0 IMAD.MOV.U32 R3, RZ, RZ, 0x42aa0000 ;  /* 0x42aa0000ff038424 */ /* 0x000fca00078e00ff */
[----:B------:R0:W-:Y:S01]  /*2c60*/  @!P0 STG.E desc[UR4][R4.64], R3 ;  /* 0x0000000304008986 */ /* 0x0001e2000c101904 */
[----:B------:R-:W-:Y:S05]  /*2c70*/  @!P0 EXIT ;  /* 0x000000000000894d */ /* 0x000fea0003800000 */
[----:B0-----:R-:W-:-:S05]  /*2c80*/  IMAD.MOV.U32 R3, RZ, RZ, 0x42a80000 ;  /* 0x42a80000ff037424 */ /* 0x001fca00078e00ff */
[----:B------:R-:W-:Y:S01]  /*2c90*/  STG.E desc[UR4][R4.64], R3 ;  /* 0x0000000304007986 */ /* 0x000fe2000c101904 */
[----:B------:R-:W-:Y:S05]  /*2ca0*/  EXIT ;  /* 0x000000000000794d */ /* 0x000fea0003800000 */
.L_x_55:
        /* <DEDUP_REMOVED lines=11> */
.L_x_57:
[----:B------:R-:W-:-:S13]  /*2d60*/  FSETP.NEU.AND P0, PT, R2, R7, PT ;  /* 0x000000070200720b */ /* 0x000fda0003f0d000 */
[----:B------:R-:W-:-:S05]  /*2d70*/  @!P0 IMAD.MOV.U32 R3, RZ, RZ, 0x42a20000 ;  /* 0x42a20000ff038424 */ /* 0x000fca00078e00ff */
[----:B------:R0:W-:Y:S01]  /*2d80*/  @!P0 STG.E desc[UR4][R4.64], R3 ;  /* 0x0000000304008986 */ /* 0x0001e2000c101904 */
[----:B------:R-:W-:Y:S05]  /*2d90*/  @!P0 EXIT ;  /* 0x000000000000894d */ /* 0x000fea0003800000 */
[----:B0-----:R-:W-:-:S05]  /*2da0*/  IMAD.MOV.U32 R3, RZ, RZ, 0x42a00000 ;  /* 0x42a00000ff037424 */ /* 0x001fca00078e00ff */
[----:B------:R-:W-:Y:S01]  /*2db0*/  STG.E desc[UR4][R4.64], R3 ;  /* 0x0000000304007986 */ /* 0x000fe2000c101904 */
[----:B------:R-:W-:Y:S05]  /*2dc0*/  EXIT ;  /* 0x000000000000794d */ /* 0x000fea0003800000 */
.L_x_50:
        /* <DEDUP_REMOVED lines=19> */
.L_x_60:
[----:B------:R-:W-:-:S13]  /*2f00*/  FSETP.NEU.AND P0, PT, R2, R3, PT ;  /* 0x000000030200720b */ /* 0x000fda0003f0d000 */
[----:B------:R-:W-:-:S05]  /*2f10*/  @!P0 IMAD.MOV.U32 R3, RZ, RZ, 0x429a0000 ;  /* 0x429a0000ff038424 */ /* 0x000fca00078e00ff */
[----:B------:R0:W-:Y:S01]  /*2f20*/  @!P0 STG.E desc[UR4][R4.64], R3 ;  /* 0x0000000304008986 */ /* 0x0001e2000c101904 */
[----:B------:R-:W-:Y:S05]  /*2f30*/  @!P0 EXIT ;  /* 0x000000000000894d */ /* 0x000fea0003800000 */
[----:B0-----:R-:W-:-:S05]  /*2f40*/  IMAD.MOV.U32 R3, RZ, RZ, 0x42980000 ;  /* 0x42980000ff037424 */ /* 0x001fca00078e00ff */
[----:B------:R-:W-:Y:S01]  /*2f50*/  STG.E desc[UR4][R4.64], R3 ;  /* 0x0000000304007986 */ /* 0x000fe2000c101904 */
[----:B------:R-:W-:Y:S05]  /*2f60*/  EXIT ;  /* 0x000000000000794d */ /* 0x000fea0003800000 */
.L_x_59:
        /* <DEDUP_REMOVED lines=11> */
.L_x_61:
[----:B------:R-:W-:-:S13]  /*3020*/  FSETP.NEU.AND P0, PT, R2, R7, PT ;  /* 0x000000070200720b */ /* 0x000fda0003f0d000 */
[----:B------:R-:W-:-:S05]  /*3030*/  @!P0 IMAD.MOV.U32 R3, RZ, RZ, 0x42920000 ;  /* 0x42920000ff038424 */ /* 0x000fca00078e00ff */
[----:B------:R0:W-:Y:S01]  /*3040*/  @!P0 STG.E desc[UR4][R4.64], R3 ;  /* 0x0000000304008986 */ /* 0x0001e2000c101904 */
[----:B------:R-:W-:Y:S05]  /*3050*/  @!P0 EXIT ;  /* 0x000000000000894d */ /* 0x000fea0003800000 */
[----:B0-----:R-:W-:-:S05]  /*3060*/  IMAD.MOV.U32 R3, RZ, RZ, 0x42900000 ;  /* 0x42900000ff037424 */ /* 0x001fca00078e00ff */
[----:B------:R-:W-:Y:S01]  /*3070*/  STG.E desc[UR4][R4.64], R3 ;  /* 0x0000000304007986 */ /* 0x000fe2000c101904 */
[----:B------:R-:W-:Y:S05]  /*3080*/  EXIT ;  /* 0x000000000000794d */ /* 0x000fea0003800000 */
.L_x_58:
        /* <DEDUP_REMOVED lines=15> */
.L_x_63:
[----:B------:R-:W-:-:S13]  /*3180*/  FSETP.NEU.AND P0, PT, R2, R7, PT ;  /* 0x000000070200720b */ /* 0x000fda0003f0d000 */
[----:B------:R-:W-:-:S05]  /*3190*/  @!P0 IMAD.MOV.U32 R3, RZ, RZ, 0x428a0000 ;  /* 0x428a0000ff038424 */ /* 0x000fca00078e00ff */
[----:B------:R0:W-:Y:S01]  /*31a0*/  @!P0 STG.E desc[UR4][R4.64], R3 ;  /* 0x0000000304008986 */ /* 0x0001e2000c101904 */
[----:B------:R-:W-:Y:S05]  /*31b0*/  @!P0 EXIT ;  /* 0x000000000000894d */ /* 0x000fea0003800000 */
[----:B0-----:R-:W-:-:S05]  /*31c0*/  IMAD.MOV.U32 R3, RZ, RZ, 0x42880000 ;  /* 0x42880000ff037424 */ /* 0x001fca00078e00ff */
[----:B------:R-:W-:Y:S01]  /*31d0*/  STG.E desc[UR4][R4.64], R3 ;  /* 0x0000000304007986 */ /* 0x000fe2000c101904 */
[----:B------:R-:W-:Y:S05]  /*31e0*/  EXIT ;  /* 0x000000000000794d */ /* 0x000fea0003800000 */
.L_x_62:
        /* <DEDUP_REMOVED lines=11> */
.L_x_64:
[----:B------:R-:W-:-:S13]  /*32a0*/  FSETP.NEU.AND P0, PT, R2, R3, PT ;  /* 0x000000030200720b */ /* 0x000fda0003f0d000 */
[----:B------:R-:W-:-:S05]  /*32b0*/  @!P0 IMAD.MOV.U32 R3, RZ, RZ, 0x42820000 ;  /* 0x42820000ff038424 */ /* 0x000fca00078e00ff */
[----:B------:R0:W-:Y:S01]  /*32c0*/  @!P0 STG.E desc[UR4][R4.64], R3 ;  /* 0x0000000304008986 */ /* 0x0001e2000c101904 */
[----:B------:R-:W-:Y:S05]  /*32d0*/  @!P0 EXIT ;  /* 0x000000000000894d */ /* 0x000fea0003800000 */
[----:B0-----:R-:W-:-:S05]  /*32e0*/  IMAD.MOV.U32 R3, RZ, RZ, 0x42800000 ;  /* 0x42800000ff037424 */ /* 0x001fca00078e00ff */
[----:B------:R-:W-:Y:S01]  /*32f0*/  STG.E desc[UR4][R4.64], R3 ;  /* 0x0000000304007986 */ /* 0x000fe2000c101904 */
[----:B------:R-:W-:Y:S05]  /*3300*/  EXIT ;  /* 0x000000000000794d */ /* 0x000fea0003800000 */
.L_x_33:
        /* <DEDUP_REMOVED lines=27> */
.L_x_69:
[----:B------:R-:W-:-:S13]  /*34c0*/  FSETP.NEU.AND P0, PT, R2, R3, PT ;  /* 0x000000030200720b */ /* 0x000fda0003f0d000 */
[----:B------:R-:W-:-:S05]  /*34d0*/  @!P0 IMAD.MOV.U32 R3, RZ, RZ, 0x42740000 ;  /* 0x42740000ff038424 */ /* 0x000fca00078e00ff */
[----:B------:R0:W-:Y:S01]  /*34e0*/  @!P0 STG.E desc[UR4][R4.64], R3 ;  /* 0x0000000304008986 */ /* 0x0001e2000c101904 */
[----:B------:R-:W-:Y:S05]  /*34f0*/  @!P0 EXIT ;  /* 0x000000000000894d */ /* 0x000fea0003800000 */
[----:B0-----:R-:W-:-:S05]  /*3500*/  IMAD.MOV.U32 R3, RZ, RZ, 0x42700000 ;  /* 0x42700000ff037424 */ /* 0x001fca00078e00ff */
[----:B------:R-:W-:Y:S01]  /*3510*/  STG.E desc[UR4][R4.64], R3 ;  /* 0x0000000304007986 */ /* 0x000fe2000c101904 */
[----:B------:R-:W-:Y:S05]  /*3520*/  EXIT ;  /* 0x000000000000794d */ /* 0x000fea0003800000 */
.L_x_68:
        /* <DEDUP_REMOVED lines=11> */
.L_x_70:
[----:B------:R-:W-:-:S13]  /*35e0*/  FSETP.NEU.AND P0, PT, R2, R7, PT ;  /* 0x000000070200720b */ /* 0x000fda0003f0d000 */
[----:B------:R-:W-:-:S05]  /*35f0*/  @!P0 IMAD.MOV.U32 R3, RZ, RZ, 0x42640000 ;  /* 0x42640000ff038424 */ /* 0x000fca00078e00ff */
[----:B------:R0:W-:Y:S01]  /*3600*/  @!P0 STG.E desc[UR4][R4.64], R3 ;  /* 0x0000000304008986 */ /* 0x0001e2000c101904 */
[----:B------:R-:W-:Y:S05]  /*3610*/  @!P0 EXIT ;  /* 0x000000000000894d */ /* 0x000fea0003800000 */
[----:B0-----:R-:W-:-:S05]  /*3620*/  IMAD.MOV.U32 R3, RZ, RZ, 0x42600000 ;  /* 0x42600000ff037424 */ /* 0x001fca00078e00ff */
[----:B------:R-:W-:Y:S01]  /*3630*/  STG.E desc[UR4][R4.64], R3 ;  /* 0x0000000304007986 */ /* 0x000fe2000c101904 */
[----:B------:R-:W-:Y:S05]  /*3640*/  EXIT ;  /* 0x000000000000794d */ /* 0x000fea0003800000 */
.L_x_67:
        /* <DEDUP_REMOVED lines=15> */
.L_x_72:
[----:B------:R-:W-:-:S13]  /*3740*/  FSETP.NEU.AND P0, PT, R2, R7, PT ;  /* 0x000000070200720b */ /* 0x000fda0003f0d000 */
[----:B------:R-:W-:-:S05]  /*3750*/  @!P0 IMAD.MOV.U32 R3, RZ, RZ, 0x42540000 ;  /* 0x42540000ff038424 */ /* 0x000fca00078e00ff */
[----:B------:R0:W-:Y:S01]  /*3760*/  @!P0 STG.E desc[UR4][R4.64], R3 ;  /* 0x0000000304008986 */ /* 0x0001e2000c101904 */
[----:B------:R-:W-:Y:S05]  /*3770*/  @!P0 EXIT ;  /* 0x000000000000894d */ /* 0x000fea0003800000 */
[----:B0-----:R-:W-:-:S05]  /*3780*/  IMAD.MOV.U32 R3, RZ, RZ, 0x42500000 ;  /* 0x42500000ff037424 */ /* 0x001fca00078e00ff */
[----:B------:R-:W-:Y:S01]  /*3790*/  STG.E desc[UR4][R4.64], R3 ;  /* 0x0000000304007986 */ /* 0x000fe2000c101904 */
[----:B------:R-:W-:Y:S05]  /*37a0*/  EXIT ;  /* 0x000000000000794d */ /* 0x000fea0003800000 */
.L_x_71:
        /* <DEDUP_REMOVED lines=11> */
.L_x_73:
[----:B------:R-:W-:-:S13]  /*3860*/  FSETP.NEU.AND P0, PT, R2, R3, PT ;  /* 0x000000030200720b */ /* 0x000fda0003f0d000 */
[----:B------:R-:W-:-:S05]  /*3870*/  @!P0 IMAD.MOV.U32 R3, RZ, RZ, 0x42440000 ;  /* 0x42440000ff038424 */ /* 0x000fca00078e00ff */
[----:B------:R0:W-:Y:S01]  /*3880*/  @!P0 STG.E desc[UR4][R4.64], R3 ;  /* 0x0000000304008986 */ /* 0x0001e2000c101904 */
[----:B------:R-:W-:Y:S05]  /*3890*/  @!P0 EXIT ;  /* 0x000000000000894d */ /* 0x000fea0003800000 */
[----:B0-----:R-:W-:-:S05]  /*38a0*/  IMAD.MOV.U32 R3, RZ, RZ, 0x42400000 ;  /* 0x42400000ff037424 */ /* 0x001fca00078e00ff */
[----:B------:R-:W-:Y:S01]  /*38b0*/  STG.E desc[UR4][R4.64], R3 ;  /* 0x0000000304007986 */ /* 0x000fe2000c101904 */
[----:B------:R-:W-:Y:S05]  /*38c0*/  EXIT ;  /* 0x000000000000794d */ /* 0x000fea0003800000 */
.L_x_66:
        /* <DEDUP_REMOVED lines=19> */
.L_x_76:
[----:B------:R-:W-:-:S13]  /*3a00*/  FSETP.NEU.AND P0, PT, R2, R7, PT ;  /* 0x000000070200720b */ /* 0x000fda0003f0d000 */
[----:B------:R-:W-:-:S05]  /*3a10*/  @!P0 IMAD.MOV.U32 R3, RZ, RZ, 0x42340000 ;  /* 0x42340000ff038424 */ /* 0x000fca00078e00ff */
[----:B------:R0:W-:Y:S01]  /*3a20*/  @!P0 STG.E desc[UR4][R4.64], R3 ;  /* 0x0000000304008986 */ /* 0x0001e2000c101904 */
[----:B------:R-:W-:Y:S05]  /*3a30*/  @!P0 EXIT ;  /* 0x000000000000894d */ /* 0x000fea0003800000 */
[----:B0-----:R-:W-:-:S05]  /*3a40*/  IMAD.MOV.U32 R3, RZ, RZ, 0x42300000 ;  /* 0x42300000ff037424 */ /* 0x001fca00078e00ff */
[----:B------:R-:W-:Y:S01]  /*3a50*/  STG.E desc[UR4][R4.64], R3 ;  /* 0x0000000304007986 */ /* 0x000fe2000c101904 */
[----:B------:R-:W-:Y:S05]  /*3a60*/  EXIT ;  /* 0x000000000000794d */ /* 0x000fea0003800000 */
.L_x_75:
        /* <DEDUP_REMOVED lines=11> */
.L_x_77:
[----:B------:R-:W-:-:S13]  /*3b20*/  FSETP.NEU.AND P0, PT, R2, R3, PT ;  /* 0x000000030200720b */ /* 0x000fda0003f0d000 */
[----:B------:R-:W-:-:S05]  /*3b30*/  @!P0 IMAD.MOV.U32 R3, RZ, RZ, 0x42240000 ;  /* 0x42240000ff038424 */ /* 0x000fca00078e00ff */
[----:B------:R0:W-:Y:S01]  /*3b40*/  @!P0 STG.E desc[UR4][R4.64], R3 ;  /* 0x0000000304008986 */ /* 0x0001e2000c101904 */
[----:B------:R-:W-:Y:S05]  /*3b50*/  @!P0 EXIT ;  /* 0x000000000000894d */ /* 0x000fea0003800000 */
[----:B0-----:R-:W-:-:S05]  /*3b60*/  IMAD.MOV.U32 R3, RZ, RZ, 0x42200000 ;  /* 0x42200000ff037424 */ /* 0x001fca00078e00ff */
[----:B------:R-:W-:Y:S01]  /*3b70*/  STG.E desc[UR4][R4.64], R3 ;  /* 0x0000000304007986 */ /* 0x000fe2000c101904 */
[----:B------:R-:W-:Y:S05]  /*3b80*/  EXIT ;  /* 0x000000000000794d */ /* 0x000fea0003800000 */
.L_x_74:
        /* <DEDUP_REMOVED lines=15> */
.L_x_79:
[----:B------:R-:W-:-:S13]  /*3c80*/  FSETP.NEU.AND P0, PT, R2, R3, PT ;  /* 0x000000030200720b */ /* 0x000fda0003f0d000 */
[----:B------:R-:W-:-:S05]  /*3c90*/  @!P0 IMAD.MOV.U32 R3, RZ, RZ, 0x42140000 ;  /* 0x42140000ff038424 */ /* 0x000fca00078e00ff */
[----:B------:R0:W-:Y:S01]  /*3ca0*/  @!P0 STG.E desc[UR4][R4.64], R3 ;  /* 0x0000000304008986 */ /* 0x0001e2000c101904 */
[----:B------:R-:W-:Y:S05]  /*3cb0*/  @!P0 EXIT ;  /* 0x000000000000894d */ /* 0x000fea0003800000 */
[----:B0-----:R-:W-:-:S05]  /*3cc0*/  IMAD.MOV.U32 R3, RZ, RZ, 0x42100000 ;  /* 0x42100000ff037424 */ /* 0x001fca00078e00ff */
[----:B------:R-:W-:Y:S01]  /*3cd0*/  STG.E desc[UR4][R4.64], R3 ;  /* 0x0000000304007986 */ /* 0x000fe2000c101904 */
[----:B------:R-:W-:Y:S05]  /*3ce0*/  EXIT ;  /* 0x000000000000794d */ /* 0x000fea0003800000 */
.L_x_78:
        /* <DEDUP_REMOVED lines=11> */
.L_x_80:
[----:B------:R-:W-:-:S13]  /*3da0*/  FSETP.NEU.AND P0, PT, R2, R7, PT ;  /* 0x000000070200720b */ /* 0x000fda0003f0d000 */
[----:B------:R-:W-:-:S05]  /*3db0*/  @!P0 IMAD.MOV.U32 R3, RZ, RZ, 0x42040000 ;  /* 0x42040000ff038424 */ /* 0x000fca00078e00ff */
[----:B------:R0:W-:Y:S01]  /*3dc0*/  @!P0 STG.E desc[UR4][R4.64], R3 ;  /* 0x0000000304008986 */ /* 0x0001e2000c101904 */
[----:B------:R-:W-:Y:S05]  /*3dd0*/  @!P0 EXIT ;  /* 0x000000000000894d */ /* 0x000fea0003800000 */
[----:B0-----:R-:W-:-:S05]  /*3de0*/  IMAD.MOV.U32 R3, RZ, RZ, 0x42000000 ;  /* 0x42000000ff037424 */ /* 0x001fca00078e00ff */
[----:B------:R-:W-:Y:S01]  /*3df0*/  STG.E desc[UR4][R4.64], R3 ;  /* 0x0000000304007986 */ /* 0x000fe2000c101904 */
[----:B------:R-:W-:Y:S05]  /*3e00*/  EXIT ;  /* 0x000000000000794d */ /* 0x000fea0003800000 */
.L_x_65:
        /* <DEDUP_REMOVED lines=23> */
.L_x_84:
[----:B------:R-:W-:-:S13]  /*3f80*/  FSETP.NEU.AND P0, PT, R2, R7, PT ;  /* 0x000000070200720b */ /* 0x000fda0003f0d000 */
[----:B------:R-:W-:-:S05]  /*3f90*/  @!P0 IMAD.MOV.U32 R3, RZ, RZ, 0x41e80000 ;  /* 0x41e80000ff038424 */ /* 0x000fca00078e00ff */
[----:B------:R0:W-:Y:S01]  /*3fa0*/  @!P0 STG.E desc[UR4][R4.64], R3 ;  /* 0x0000000304008986 */ /* 0x0001e2000c101904 */
[----:B------:R-:W-:Y:S05]  /*3fb0*/  @!P0 EXIT ;  /* 0x000000000000894d */ /* 0x000fea0003800000 */
[----:B0-----:R-:W-:-:S05]  /*3fc0*/  IMAD.MOV.U32 R3, RZ, RZ, 0x41e00000 ;  /* 0x41e00000ff037424 */ /* 0x001fca00078e00ff */
[----:B------:R-:W-:Y:S01]  /*3fd0*/  STG.E desc[UR4][R4.64], R3 ;  /* 0x0000000304007986 */ /* 0x000fe2000c101904 */
[----:B------:R-:W-:Y:S05]  /*3fe0*/  EXIT ;  /* 0x000000000000794d */ /* 0x000fea0003800000 */
.L_x_83:
        /* <DEDUP_REMOVED lines=11> */
.L_x_85:
[----:B------:R-:W-:-:S13]  /*40a0*/  FSETP.NEU.AND P0, PT, R2, R3, PT ;  /* 0x000000030200720b */ /* 0x000fda0003f0d000 */
[----:B------:R-:W-:-:S05]  /*40b0*/  @!P0 IMAD.MOV.U32 R3, RZ, RZ, 0x41c80000 ;  /* 0x41c80000ff038424 */ /* 0x000fca00078e00ff */
[----:B------:R0:W-:Y:S01]  /*40c0*/  @!P0 STG.E desc[UR4][R4.64], R3 ;  /* 0x0000000304008986 */ /* 0x0001e2000c101904 */
[----:B------:R-:W-:Y:S05]  /*40d0*/  @!P0 EXIT ;  /* 0x000000000000894d */ /* 0x000fea0003800000 */
[----:B0-----:R-:W-:-:S05]  /*40e0*/  IMAD.MOV.U32 R3, RZ, RZ, 0x41c00000 ;  /* 0x41c00000ff037424 */ /* 0x001fca00078e00ff */
[----:B------:R-:W-:Y:S01]  /*40f0*/  STG.E desc[UR4][R4.64], R3 ;  /* 0x0000000304007986 */ /* 0x000fe2000c101904 */
[----:B------:R-:W-:Y:S05]  /*4100*/  EXIT ;  /* 0x000000000000794d */ /* 0x000fea0003800000 */
.L_x_82:
        /* <DEDUP_REMOVED lines=15> */
.L_x_87:
[----:B------:R-:W-:-:S13]  /*4200*/  FSETP.NEU.AND P0, PT, R2, R3, PT ;  /* 0x000000030200720b */ /* 0x000fda0003f0d000 */
[----:B------:R-:W-:-:S05]  /*4210*/  @!P0 IMAD.MOV.U32 R3, RZ, RZ, 0x41a80000 ;  /* 0x41a80000ff038424 */ /* 0x000fca00078e00ff */
[----:B------:R0:W-:Y:S01]  /*4220*/  @!P0 STG.E desc[UR4][R4.64], R3 ;  /* 0x0000000304008986 */ /* 0x0001e2000c101904 */
[----:B------:R-:W-:Y:S05]  /*4230*/  @!P0 EXIT ;  /* 0x000000000000894d */ /* 0x000fea0003800000 */
[----:B0-----:R-:W-:-:S05]  /*4240*/  IMAD.MOV.U32 R3, RZ, RZ, 0x41a00000 ;  /* 0x41a00000ff037424 */ /* 0x001fca00078e00ff */
[----:B------:R-:W-:Y:S01]  /*4250*/  STG.E desc[UR4][R4.64], R3 ;  /* 0x0000000304007986 */ /* 0x000fe2000c101904 */
[----:B------:R-:W-:Y:S05]  /*4260*/  EXIT ;  /* 0x000000000000794d */ /* 0x000fea0003800000 */
.L_x_86:
        /* <DEDUP_REMOVED lines=11> */
.L_x_88:
[----:B------:R-:W-:-:S13]  /*4320*/  FSETP.NEU.AND P0, PT, R2, R7, PT ;  /* 0x000000070200720b */ /* 0x000fda0003f0d000 */
[----:B------:R-:W-:-:S05]  /*4330*/  @!P0 IMAD.MOV.U32 R3, RZ, RZ, 0x41880000 ;  /* 0x41880000ff038424 */ /* 0x000fca00078e00ff */
[----:B------:R0:W-:Y:S01]  /*4340*/  @!P0 STG.E desc[UR4][R4.64], R3 ;  /* 0x0000000304008986 */ /* 0x0001e2000c101904 */
[----:B------:R-:W-:Y:S05]  /*4350*/  @!P0 EXIT ;  /* 0x000000000000894d */ /* 0x000fea0003800000 */
[----:B0-----:R-:W-:-:S05]  /*4360*/  IMAD.MOV.U32 R3, RZ, RZ, 0x41800000 ;  /* 0x41800000ff037424 */ /* 0x001fca00078e00ff */
[----:B------:R-:W-:Y:S01]  /*4370*/  STG.E desc[UR4][R4.64], R3 ;  /* 0x0000000304007986 */ /* 0x000fe2000c101904 */
[----:B------:R-:W-:Y:S05]  /*4380*/  EXIT ;  /* 0x000000000000794d */ /* 0x000fea0003800000 */
.L_x_81:
        /* <DEDUP_REMOVED lines=19> */
.L_x_91:
[----:B------:R-:W-:-:S13]  /*44c0*/  FSETP.NEU.AND P0, PT, R2, R3, PT ;  /* 0x000000030200720b */ /* 0x000fda0003f0d000 */
[----:B------:R-:W-:-:S05]  /*44d0*/  @!P0 IMAD.MOV.U32 R3, RZ, RZ, 0x41500000 ;  /* 0x41500000ff038424 */ /* 0x000fca00078e00ff */
[----:B------:R0:W-:Y:S01]  /*44e0*/  @!P0 STG.E desc[UR4][R4.64], R3 ;  /* 0x0000000304008986 */ /* 0x0001e2000c101904 */
[----:B------:R-:W-:Y:S05]  /*44f0*/  @!P0 EXIT ;  /* 0x000000000000894d */ /* 0x000fea0003800000 */
[----:B0-----:R-:W-:-:S05]  /*4500*/  IMAD.MOV.U32 R3, RZ, RZ, 0x41400000 ;  /* 0x41400000ff037424 */ /* 0x001fca00078e00ff */
[----:B------:R-:W-:Y:S01]  /*4510*/  STG.E desc[UR4][R4.64], R3 ;  /* 0x0000000304007986 */ /* 0x000fe2000c101904 */
[----:B------:R-:W-:Y:S05]  /*4520*/  EXIT ;  /* 0x000000000000794d */ /* 0x000fea0003800000 */
.L_x_90:
        /* <DEDUP_REMOVED lines=11> */
.L_x_92:
[----:B------:R-:W-:-:S13]  /*45e0*/  FSETP.NEU.AND P0, PT, R2, R7, PT ;  /* 0x000000070200720b */ /* 0x000fda0003f0d000 */
[----:B------:R-:W-:-:S05]  /*45f0*/  @!P0 IMAD.MOV.U32 R3, RZ, RZ, 0x41100000 ;  /* 0x41100000ff038424 */ /* 0x000fca00078e00ff */
[----:B------:R0:W-:Y:S01]  /*4600*/  @!P0 STG.E desc[UR4][R4.64], R3 ;  /* 0x0000000304008986 */ /* 0x0001e2000c101904 */
[----:B------:R-:W-:Y:S05]  /*4610*/  @!P0 EXIT ;  /* 0x000000000000894d */ /* 0x000fea0003800000 */
[----:B0-----:R-:W-:-:S05]  /*4620*/  IMAD.MOV.U32 R3, RZ, RZ, 0x41000000 ;  /* 0x41000000ff037424 */ /* 0x001fca00078e00ff */
[----:B------:R-:W-:Y:S01]  /*4630*/  STG.E desc[UR4][R4.64], R3 ;  /* 0x0000000304007986 */ /* 0x000fe2000c101904 */
[----:B------:R-:W-:Y:S05]  /*4640*/  EXIT ;  /* 0x000000000000794d */ /* 0x000fea0003800000 */
.L_x_89:
        /* <DEDUP_REMOVED lines=15> */
.L_x_94:
[----:B------:R-:W-:-:S13]  /*4740*/  FSETP.NEU.AND P0, PT, R2, R7, PT ;  /* 0x000000070200720b */ /* 0x000fda0003f0d000 */
[----:B------:R-:W-:-:S05]  /*4750*/  @!P0 IMAD.MOV.U32 R3, RZ, RZ, 0x40a00000 ;  /* 0x40a00000ff038424 */ /* 0x000fca00078e00ff */
[----:B------:R0:W-:Y:S01]  /*4760*/  @!P0 STG.E desc[UR4][R4.64], R3 ;  /* 0x0000000304008986 */ /* 0x0001e2000c101904 */
[----:B------:R-:W-:Y:S05]  /*4770*/  @!P0 EXIT ;  /* 0x000000000000894d */ /* 0x000fea0003800000 */
[----:B0-----:R-:W-:-:S05]  /*4780*/  IMAD.MOV.U32 R3, RZ, RZ, 0x40800000 ;  /* 0x40800000ff037424 */ /* 0x001fca00078e00ff */
[----:B------:R-:W-:Y:S01]  /*4790*/  STG.E desc[UR4][R4.64], R3 ;  /* 0x0000000304007986 */ /* 0x000fe2000c101904 */
[----:B------:R-:W-:Y:S05]  /*47a0*/  EXIT ;  /* 0x000000000000794d */ /* 0x000fea0003800000 */
.L_x_93:
        /* <DEDUP_REMOVED lines=11> */
.L_x_95:
[----:B------:R-:W-:-:S13]  /*4860*/  FSETP.NEU.AND P0, PT, R2, R3, PT ;  /* 0x000000030200720b */ /* 0x000fda0003f0d000 */
[----:B------:R-:W-:-:S05]  /*4870*/  @!P0 IMAD.MOV.U32 R3, RZ, RZ, 0x3f800000 ;  /* 0x3f800000ff038424 */ /* 0x000fca00078e00ff */
[----:B------:R0:W-:Y:S01]  /*4880*/  @!P0 STG.E desc[UR4][R4.64], R3 ;  /* 0x0000000304008986 */ /* 0x0001e2000c101904 */
[----:B------:R-:W-:Y:S05]  /*4890*/  @!P0 EXIT ;  /* 0x000000000000894d */ /* 0x000fea0003800000 */
[----:B------:R-:W-:Y:S01]  /*48a0*/  STG.E desc[UR4][R4.64], RZ ;  /* 0x000000ff04007986 */ /* 0x000fe2000c101904 */
[----:B------:R-:W-:Y:S05]  /*48b0*/  EXIT ;  /* 0x000000000000794d */ /* 0x000fea0003800000 */
.L_x_96:
[----:B------:R-:W-:-:S00]  /*48c0*/  BRA `(.L_x_96) ;  /* 0xfffffffc00fc7947 */ /* 0x000fc0000383ffff */
[----:B------:R-:W-:-:S00]  /*48d0*/  NOP ;  /* 0x0000000000007918 */ /* 0x000fc00000000000 */
        /* <DEDUP_REMOVED lines=10> */
.L_x_97:


//--------------------- .nv.shared.reserved.0     --------------------------
	.section	.nv.shared.reserved.0,"aw",@nobits
	.weak		__nv_reservedSMEM_offset_0_alias
	.size		__nv_reservedSMEM_offset_0_alias, 0, 64
	.other		__nv_reservedSMEM_offset_0_alias,@"STO_CUDA_RESERVED_SHARED STV_DEFAULT"
__nv_reservedSMEM_offset_0_alias:
	.zero		0
	.zero		64


//--------------------- .nv.constant0._Z9RF_kernelPfiiiS_ --------------------------
	.section	.nv.constant0._Z9RF_kernelPfiiiS_,"a",@progbits
	.sectionflags	@""
	.align	4
.nv.constant0._Z9RF_kernelPfiiiS_:
	.zero		928


//--------------------- SYMBOLS --------------------------

	.type		.nv.reservedSmem.offset0,@object
	.size		.nv.reservedSmem.offset0,0x4
